// auto-generated by cutlass_sweep.gemm — config: {"arch": "sm_100", "cluster_m": 1, "cluster_n": 1, "dtype": "bf16", "dtype_b": "bf16", "layout": "nt", "stages": 0, "tile_k": 256, "tile_m": 128, "tile_n": 16}
#include "cutlass/cutlass.h"
#include "cutlass/gemm/collective/collective_builder.hpp"
#include "cutlass/gemm/device/gemm_universal_adapter.h"
#include "cutlass/gemm/kernel/gemm_universal.hpp"
#include "cutlass/epilogue/collective/collective_builder.hpp"

using ElemA = cutlass::bfloat16_t;
using ElemB = cutlass::bfloat16_t;
using ElemCD = cutlass::bfloat16_t;
using Acc  = float;
using TileShape    = cute::Shape<cute::_128, cute::_16, cute::_256>;
using ClusterShape = cute::Shape<cute::_1, cute::_1, cute::_1>;

using CollectiveEpilogue = typename cutlass::epilogue::collective::CollectiveBuilder<
    cutlass::arch::Sm100, cutlass::arch::OpClassTensorOp,
    TileShape, ClusterShape,
    cutlass::epilogue::collective::EpilogueTileAuto,
    Acc, Acc,
    ElemCD, cutlass::layout::RowMajor, 128 / cutlass::sizeof_bits<ElemCD>::value,
    ElemCD, cutlass::layout::RowMajor, 128 / cutlass::sizeof_bits<ElemCD>::value,
    cutlass::epilogue::collective::EpilogueScheduleAuto
  >::CollectiveOp;

using CollectiveMainloop = typename cutlass::gemm::collective::CollectiveBuilder<
    cutlass::arch::Sm100, cutlass::arch::OpClassTensorOp,
    ElemA, cutlass::layout::RowMajor, 128 / cutlass::sizeof_bits<ElemA>::value,
    ElemB, cutlass::layout::ColumnMajor, 128 / cutlass::sizeof_bits<ElemB>::value,
    Acc,
    TileShape, ClusterShape,
    cutlass::gemm::collective::StageCountAutoCarveout<static_cast<int>(sizeof(typename CollectiveEpilogue::SharedStorage))>,
    cutlass::gemm::collective::KernelScheduleAuto
  >::CollectiveOp;

using GemmKernel = cutlass::gemm::kernel::GemmUniversal<
    cute::Shape<int,int,int,int>,
    CollectiveMainloop,
    CollectiveEpilogue
>;
using Gemm = cutlass::gemm::device::GemmUniversalAdapter<GemmKernel>;

// Force the device kernel symbol into the cubin without needing a host main.
auto* _anchor = &cutlass::device_kernel<GemmKernel>;


// ===== COMPILED SASS (sm_100a) =====

	.target	sm_100a

	.elftype	@"ET_EXEC"


//--------------------- .note.nv.tkinfo           --------------------------
	.section	.note.nv.tkinfo,"",@"SHT_NOTE"
	.sectionflags	@"SHF_NOTE_NV_TKINFO"
	.tkinfo
        /*0018*/ 	.word	0x00000002
        /*0030*/ 	.string	""
        /*0030*/ 	.string	"ptxas"
        /*0030*/ 	.string	"Cuda compilation tools, release 13.0, V13.0.88"
        /*0030*/ 	.string	"Build cuda_13.0.r13.0/compiler.36424714_0"
        /*0030*/ 	.string	"-arch sm_100a -m 64 "



//--------------------- .note.nv.cuinfo           --------------------------
	.section	.note.nv.cuinfo,"",@"SHT_NOTE"
	.sectionflags	@"SHF_NOTE_NV_CUINFO"
        /*0018*/ 	.short	0x0002
        /*001a*/ 	.short	0x0064
        /*001c*/ 	.short	0x0082
	.zero		2


//--------------------- .nv.info                  --------------------------
	.section	.nv.info,"",@"SHT_CUDA_INFO"
	.align	4


	//----- nvinfo : EIATTR_REGCOUNT
	.align		4
        /*0000*/ 	.byte	0x04, 0x2f
        /*0002*/ 	.short	(.L_19 - .L_18)
	.align		4
.L_18:
        /*0004*/ 	.word	index@(_ZN7cutlass13device_kernelINS_4gemm6kernel13GemmUniversalIN4cute5tupleIJiiiiEEENS1_10collective13CollectiveMmaINS1_35MainloopSm100TmaUmmaWarpSpecializedILi3ELi2ELi4ENS5_IJNS4_1CILi1EEESB_SB_EEEEENS5_IJNSA_ILi128EEENSA_ILi16EEENSA_ILi256EEEEEENS_10bfloat16_tENS5_IJlSB_lEEESI_SJ_NS4_8TiledMMAINS4_8MMA_AtomIJNS4_20SM100_MMA_F16BF16_SSISI_SI_fLi128ELi16ELNS4_4UMMA5MajorE0ELSO_0ELNSN_7ScaleInE0ELSP_0EEEEEENS4_6LayoutISC_NS5_IJNSA_ILi0EEEST_ST_EEEEENS5_IJNS4_10UnderscoreESW_SW_EEEEENS4_13SM90_TMA_LOADENS4_14ComposedLayoutINS4_7SwizzleILi3ELi4ELi3EEENS4_18smem_ptr_flag_bitsILi16EEENSS_INS5_IJNSA_ILi8EEENSA_ILi64EEEEEENS5_IJS16_SB_EEEEEEEvNS4_8identityESZ_S1A_vS1B_EENS_8epilogue10collective18CollectiveEpilogueINS1D_23Sm100TmaWarpSpecializedILi2ELi1ELi16ELb1ELb0EEEJSH_NS5_IJNSS_ISE_SB_EENSS_ISF_SB_EEEEESI_SJ_SI_SJ_NS1D_6fusion15FusionCallbacksIS1H_NS1L_17LinearCombinationISI_fSI_fLNS_15FloatRoundStyleE2EEESH_S1K_JEEENS4_5SM1004TMEM4LOAD26SM100_TMEM_LOAD_32dp32b16xESZ_NS10_INS11_ILi1ELi4ELi3EEES14_NSS_INS5_IJS15_SF_EEENS5_IJSF_SB_EEEEEEENS4_39AutoVectorizingCopyWithAssumedAlignmentILi128EEENS4_14SM90_TMA_STOREES1Z_S21_S21_EEEvvEEEEvNT_6ParamsE)
        /*0008*/ 	.word	0x00000060


	//----- nvinfo : EIATTR_FRAME_SIZE
	.align		4
.L_19:
        /*000c*/ 	.byte	0x04, 0x11
        /*000e*/ 	.short	(.L_21 - .L_20)
	.align		4
.L_20:
        /*0010*/ 	.word	index@($__internal_2_$__cuda_sm10x_tcgen05_guardrail_trap_unallocated_columns_being_dealloced)
        /*0014*/ 	.word	0x00000000


	//----- nvinfo : EIATTR_FRAME_SIZE
	.align		4
.L_21:
        /*0018*/ 	.byte	0x04, 0x11
        /*001a*/ 	.short	(.L_23 - .L_22)
	.align		4
.L_22:
        /*001c*/ 	.word	index@($__internal_1_$__cuda_sm10x_tcgen05_guardrail_trap_phase_invalid_during_alloc)
        /*0020*/ 	.word	0x00000000


	//----- nvinfo : EIATTR_FRAME_SIZE
	.align		4
.L_23:
        /*0024*/ 	.byte	0x04, 0x11
        /*0026*/ 	.short	(.L_25 - .L_24)
	.align		4
.L_24:
        /*0028*/ 	.word	index@($__internal_0_$__cuda_sm10x_tcgen05_guardrail_trap_col_being_dealloced_not_returned_by_alloc)
        /*002c*/ 	.word	0x00000000


	//----- nvinfo : EIATTR_FRAME_SIZE
	.align		4
.L_25:
        /*0030*/ 	.byte	0x04, 0x11
        /*0032*/ 	.short	(.L_27 - .L_26)
	.align		4
.L_26:
        /*0034*/ 	.word	index@(_ZN7cutlass13device_kernelINS_4gemm6kernel13GemmUniversalIN4cute5tupleIJiiiiEEENS1_10collective13CollectiveMmaINS1_35MainloopSm100TmaUmmaWarpSpecializedILi3ELi2ELi4ENS5_IJNS4_1CILi1EEESB_SB_EEEEENS5_IJNSA_ILi128EEENSA_ILi16EEENSA_ILi256EEEEEENS_10bfloat16_tENS5_IJlSB_lEEESI_SJ_NS4_8TiledMMAINS4_8MMA_AtomIJNS4_20SM100_MMA_F16BF16_SSISI_SI_fLi128ELi16ELNS4_4UMMA5MajorE0ELSO_0ELNSN_7ScaleInE0ELSP_0EEEEEENS4_6LayoutISC_NS5_IJNSA_ILi0EEEST_ST_EEEEENS5_IJNS4_10UnderscoreESW_SW_EEEEENS4_13SM90_TMA_LOADENS4_14ComposedLayoutINS4_7SwizzleILi3ELi4ELi3EEENS4_18smem_ptr_flag_bitsILi16EEENSS_INS5_IJNSA_ILi8EEENSA_ILi64EEEEEENS5_IJS16_SB_EEEEEEEvNS4_8identityESZ_S1A_vS1B_EENS_8epilogue10collective18CollectiveEpilogueINS1D_23Sm100TmaWarpSpecializedILi2ELi1ELi16ELb1ELb0EEEJSH_NS5_IJNSS_ISE_SB_EENSS_ISF_SB_EEEEESI_SJ_SI_SJ_NS1D_6fusion15FusionCallbacksIS1H_NS1L_17LinearCombinationISI_fSI_fLNS_15FloatRoundStyleE2EEESH_S1K_JEEENS4_5SM1004TMEM4LOAD26SM100_TMEM_LOAD_32dp32b16xESZ_NS10_INS11_ILi1ELi4ELi3EEES14_NSS_INS5_IJS15_SF_EEENS5_IJSF_SB_EEEEEEENS4_39AutoVectorizingCopyWithAssumedAlignmentILi128EEENS4_14SM90_TMA_STOREES1Z_S21_S21_EEEvvEEEEvNT_6ParamsE)
        /*0038*/ 	.word	0x00000000


	//----- nvinfo : EIATTR_MIN_STACK_SIZE
	.align		4
.L_27:
        /*003c*/ 	.byte	0x04, 0x12
        /*003e*/ 	.short	(.L_29 - .L_28)
	.align		4
.L_28:
        /*0040*/ 	.word	index@(_ZN7cutlass13device_kernelINS_4gemm6kernel13GemmUniversalIN4cute5tupleIJiiiiEEENS1_10collective13CollectiveMmaINS1_35MainloopSm100TmaUmmaWarpSpecializedILi3ELi2ELi4ENS5_IJNS4_1CILi1EEESB_SB_EEEEENS5_IJNSA_ILi128EEENSA_ILi16EEENSA_ILi256EEEEEENS_10bfloat16_tENS5_IJlSB_lEEESI_SJ_NS4_8TiledMMAINS4_8MMA_AtomIJNS4_20SM100_MMA_F16BF16_SSISI_SI_fLi128ELi16ELNS4_4UMMA5MajorE0ELSO_0ELNSN_7ScaleInE0ELSP_0EEEEEENS4_6LayoutISC_NS5_IJNSA_ILi0EEEST_ST_EEEEENS5_IJNS4_10UnderscoreESW_SW_EEEEENS4_13SM90_TMA_LOADENS4_14ComposedLayoutINS4_7SwizzleILi3ELi4ELi3EEENS4_18smem_ptr_flag_bitsILi16EEENSS_INS5_IJNSA_ILi8EEENSA_ILi64EEEEEENS5_IJS16_SB_EEEEEEEvNS4_8identityESZ_S1A_vS1B_EENS_8epilogue10collective18CollectiveEpilogueINS1D_23Sm100TmaWarpSpecializedILi2ELi1ELi16ELb1ELb0EEEJSH_NS5_IJNSS_ISE_SB_EENSS_ISF_SB_EEEEESI_SJ_SI_SJ_NS1D_6fusion15FusionCallbacksIS1H_NS1L_17LinearCombinationISI_fSI_fLNS_15FloatRoundStyleE2EEESH_S1K_JEEENS4_5SM1004TMEM4LOAD26SM100_TMEM_LOAD_32dp32b16xESZ_NS10_INS11_ILi1ELi4ELi3EEES14_NSS_INS5_IJS15_SF_EEENS5_IJSF_SB_EEEEEEENS4_39AutoVectorizingCopyWithAssumedAlignmentILi128EEENS4_14SM90_TMA_STOREES1Z_S21_S21_EEEvvEEEEvNT_6ParamsE)
        /*0044*/ 	.word	0x00000000
.L_29:


//--------------------- .nv.compat                --------------------------
	.section	.nv.compat,"",@"SHT_CUDA_COMPAT_INFO"
	.align	4
        /*0000*/ 	.byte	0x02, 0x09, 0x01, 0x00, 0x02, 0x02, 0x02, 0x00, 0x02, 0x05, 0x05, 0x00, 0x03, 0x07, 0x01, 0x01
        /*0010*/ 	.byte	0x02, 0x03, 0x01, 0x00, 0x02, 0x06, 0x01, 0x00, 0x04, 0x0b, 0x08, 0x00, 0x09, 0x00, 0x00, 0x00
        /*0020*/ 	.byte	0x00, 0x00, 0x00, 0x00


//--------------------- .nv.info._ZN7cutlass13device_kernelINS_4gemm6kernel13GemmUniversalIN4cute5tupleIJiiiiEEENS1_10collective13CollectiveMmaINS1_35MainloopSm100TmaUmmaWarpSpecializedILi3ELi2ELi4ENS5_IJNS4_1CILi1EEESB_SB_EEEEENS5_IJNSA_ILi128EEENSA_ILi16EEENSA_ILi256EEEEEENS_10bfloat16_tENS5_IJlSB_lEEESI_SJ_NS4_8TiledMMAINS4_8MMA_AtomIJNS4_20SM100_MMA_F16BF16_SSISI_SI_fLi128ELi16ELNS4_4UMMA5MajorE0ELSO_0ELNSN_7ScaleInE0ELSP_0EEEEEENS4_6LayoutISC_NS5_IJNSA_ILi0EEEST_ST_EEEEENS5_IJNS4_10UnderscoreESW_SW_EEEEENS4_13SM90_TMA_LOADENS4_14ComposedLayoutINS4_7SwizzleILi3ELi4ELi3EEENS4_18smem_ptr_flag_bitsILi16EEENSS_INS5_IJNSA_ILi8EEENSA_ILi64EEEEEENS5_IJS16_SB_EEEEEEEvNS4_8identityESZ_S1A_vS1B_EENS_8epilogue10collective18CollectiveEpilogueINS1D_23Sm100TmaWarpSpecializedILi2ELi1ELi16ELb1ELb0EEEJSH_NS5_IJNSS_ISE_SB_EENSS_ISF_SB_EEEEESI_SJ_SI_SJ_NS1D_6fusion15FusionCallbacksIS1H_NS1L_17LinearCombinationISI_fSI_fLNS_15FloatRoundStyleE2EEESH_S1K_JEEENS4_5SM1004TMEM4LOAD26SM100_TMEM_LOAD_32dp32b16xESZ_NS10_INS11_ILi1ELi4ELi3EEES14_NSS_INS5_IJS15_SF_EEENS5_IJSF_SB_EEEEEEENS4_39AutoVectorizingCopyWithAssumedAlignmentILi128EEENS4_14SM90_TMA_STOREES1Z_S21_S21_EEEvvEEEEvNT_6ParamsE --------------------------
	.section	.nv.info._ZN7cutlass13device_kernelINS_4gemm6kernel13GemmUniversalIN4cute5tupleIJiiiiEEENS1_10collective13CollectiveMmaINS1_35MainloopSm100TmaUmmaWarpSpecializedILi3ELi2ELi4ENS5_IJNS4_1CILi1EEESB_SB_EEEEENS5_IJNSA_ILi128EEENSA_ILi16EEENSA_ILi256EEEEEENS_10bfloat16_tENS5_IJlSB_lEEESI_SJ_NS4_8TiledMMAINS4_8MMA_AtomIJNS4_20SM100_MMA_F16BF16_SSISI_SI_fLi128ELi16ELNS4_4UMMA5MajorE0ELSO_0ELNSN_7ScaleInE0ELSP_0EEEEEENS4_6LayoutISC_NS5_IJNSA_ILi0EEEST_ST_EEEEENS5_IJNS4_10UnderscoreESW_SW_EEEEENS4_13SM90_TMA_LOADENS4_14ComposedLayoutINS4_7SwizzleILi3ELi4ELi3EEENS4_18smem_ptr_flag_bitsILi16EEENSS_INS5_IJNSA_ILi8EEENSA_ILi64EEEEEENS5_IJS16_SB_EEEEEEEvNS4_8identityESZ_S1A_vS1B_EENS_8epilogue10collective18CollectiveEpilogueINS1D_23Sm100TmaWarpSpecializedILi2ELi1ELi16ELb1ELb0EEEJSH_NS5_IJNSS_ISE_SB_EENSS_ISF_SB_EEEEESI_SJ_SI_SJ_NS1D_6fusion15FusionCallbacksIS1H_NS1L_17LinearCombinationISI_fSI_fLNS_15FloatRoundStyleE2EEESH_S1K_JEEENS4_5SM1004TMEM4LOAD26SM100_TMEM_LOAD_32dp32b16xESZ_NS10_INS11_ILi1ELi4ELi3EEES14_NSS_INS5_IJS15_SF_EEENS5_IJSF_SB_EEEEEEENS4_39AutoVectorizingCopyWithAssumedAlignmentILi128EEENS4_14SM90_TMA_STOREES1Z_S21_S21_EEEvvEEEEvNT_6ParamsE,"",@"SHT_CUDA_INFO"
	.sectionflags	@""
	.align	4


	//----- nvinfo : EIATTR_CUDA_API_VERSION
	.align		4
        /*0000*/ 	.byte	0x04, 0x37
        /*0002*/ 	.short	(.L_31 - .L_30)
.L_30:
        /*0004*/ 	.word	0x00000082


	//----- nvinfo : EIATTR_KPARAM_INFO
	.align		4
.L_31:
        /*0008*/ 	.byte	0x04, 0x17
        /*000a*/ 	.short	(.L_33 - .L_32)
.L_32:
        /*000c*/ 	.word	0x00000000
        /*0010*/ 	.short	0x0000
        /*0012*/ 	.short	0x0000
        /*0014*/ 	.byte	0x00, 0xf0, 0x01, 0x20


	//----- nvinfo : EIATTR_AT_ENTRY_FRAGMENTS
	.align		4
.L_33:
        /*0018*/ 	.byte	0x04, 0x4f
        /*001a*/ 	.short	(.L_35 - .L_34)


	//   ....[0]....
.L_34:
        /*001c*/ 	.word	0x00000006


	//----- nvinfo : EIATTR_RESERVED_SMEM_USED
	.align		4
.L_35:
        /*0020*/ 	.byte	0x01, 0x41
	.zero		2


	//----- nvinfo : EIATTR_SPARSE_MMA_MASK
	.align		4
        /*0024*/ 	.byte	0x03, 0x50
        /*0026*/ 	.short	0x0000


	//----- nvinfo : EIATTR_TCGEN05_1CTA_USED
	.align		4
        /*0028*/ 	.byte	0x01, 0x51
	.zero		2


	//----- nvinfo : EIATTR_MAXREG_COUNT
	.align		4
        /*002c*/ 	.byte	0x03, 0x1b
        /*002e*/ 	.short	0x00ff


	//----- nvinfo : EIATTR_NUM_BARRIERS
	.align		4
        /*0030*/ 	.byte	0x02, 0x4c
        /*0032*/ 	.byte	0x07
	.zero		1


	//----- nvinfo : EIATTR_EXTERNS
	.align		4
        /*0034*/ 	.byte	0x04, 0x0f
        /*0036*/ 	.short	(.L_37 - .L_36)


	//   ....[0]....
	.align		4
.L_36:
        /*0038*/ 	.word	index@(__assertfail)


	//----- nvinfo : EIATTR_MERCURY_ISA_VERSION
	.align		4
.L_37:
        /*003c*/ 	.byte	0x03, 0x5f
        /*003e*/ 	.short	0x0101


	//----- nvinfo : EIATTR_INT_WARP_WIDE_INSTR_OFFSETS
	.align		4
        /*0040*/ 	.byte	0x04, 0x31
        /*0042*/ 	.short	(.L_39 - .L_38)


	//   ....[0]....
.L_38:
        /*0044*/ 	.word	0x00002230


	//   ....[1]....
        /*0048*/ 	.word	0x00004130


	//   ....[2]....
        /*004c*/ 	.word	0x00004150


	//   ....[3]....
        /*0050*/ 	.word	0x00004180


	//   ....[4]....
        /*0054*/ 	.word	0x00004b90


	//   ....[5]....
        /*0058*/ 	.word	0x00004c40


	//----- nvinfo : EIATTR_COOP_GROUP_MASK_REGIDS
	.align		4
.L_39:
        /*005c*/ 	.byte	0x04, 0x29
        /*005e*/ 	.short	(.L_41 - .L_40)


	//   ....[0]....
.L_40:
        /*0060*/ 	.word	0xffffffff


	//   ....[1]....
        /*0064*/ 	.word	0xffffffff


	//   ....[2]....
        /*0068*/ 	.word	0xffffffff


	//   ....[3]....
        /*006c*/ 	.word	0xffffffff


	//   ....[4]....
        /*0070*/ 	.word	0xffffffff


	//   ....[5]....
        /*0074*/ 	.word	0xffffffff


	//   ....[6]....
        /*0078*/ 	.word	0xffffffff


	//   ....[7]....
        /*007c*/ 	.word	0xffffffff


	//   ....[8]....
        /*0080*/ 	.word	0xffffffff


	//   ....[9]....
        /*0084*/ 	.word	0xffffffff


	//   ....[10]....
        /*0088*/ 	.word	0xffffffff


	//   ....[11]....
        /*008c*/ 	.word	0xffffffff


	//   ....[12]....
        /*0090*/ 	.word	0xffffffff


	//----- nvinfo : EIATTR_COOP_GROUP_INSTR_OFFSETS
	.align		4
.L_41:
        /*0094*/ 	.byte	0x04, 0x28
        /*0096*/ 	.short	(.L_43 - .L_42)


	//   ....[0]....
.L_42:
        /*0098*/ 	.word	0x00000090


	//   ....[1]....
        /*009c*/ 	.word	0x000004d0


	//   ....[2]....
        /*00a0*/ 	.word	0x00000620


	//   ....[3]....
        /*00a4*/ 	.word	0x00000780


	//   ....[4]....
        /*00a8*/ 	.word	0x00000880


	//   ....[5]....
        /*00ac*/ 	.word	0x000009f0


	//   ....[6]....
        /*00b0*/ 	.word	0x00000b90


	//   ....[7]....
        /*00b4*/ 	.word	0x00002110


	//   ....[8]....
        /*00b8*/ 	.word	0x00002e60


	//   ....[9]....
        /*00bc*/ 	.word	0x00003070


	//   ....[10]....
        /*00c0*/ 	.word	0x000030a0


	//   ....[11]....
        /*00c4*/ 	.word	0x00004000


	//   ....[12]....
        /*00c8*/ 	.word	0x00004240


	//----- nvinfo : EIATTR_VRC_CTA_INIT_COUNT
	.align		4
.L_43:
        /*00cc*/ 	.byte	0x02, 0x4a
        /*00ce*/ 	.byte	0x80
	.zero		1


	//----- nvinfo : EIATTR_SYSCALL_OFFSETS
	.align		4
        /*00d0*/ 	.byte	0x04, 0x46
        /*00d2*/ 	.short	(.L_45 - .L_44)


	//   ....[0]....
.L_44:
        /*00d4*/ 	.word	0x00005750


	//   ....[1]....
        /*00d8*/ 	.word	0x00005840


	//   ....[2]....
        /*00dc*/ 	.word	0x00005f50


	//----- nvinfo : EIATTR_MBARRIER_INSTR_OFFSETS
	.align		4
.L_45:
        /*00e0*/ 	.byte	0x04, 0x39
        /*00e2*/ 	.short	(.L_47 - .L_46)


	//   ....[0]....
.L_46:
        /*00e4*/ 	.word	0x000005b0
        /*00e8*/ 	.word	0x000000ff
        /*00ec*/ 	.word	0x00000000
        /*00f0*/ 	.short	0x0100
        /*00f2*/ 	.byte	0x04
	.zero		1


	//   ....[1]....
        /*00f4*/ 	.word	0x000005c0
        /*00f8*/ 	.word	0x000000ff
        /*00fc*/ 	.word	0x00000018
        /*0100*/ 	.short	0x0100
        /*0102*/ 	.byte	0x04
	.zero		1


	//   ....[2]....
        /*0104*/ 	.word	0x000005d0
        /*0108*/ 	.word	0x000000ff
        /*010c*/ 	.word	0x00000008
        /*0110*/ 	.short	0x0100
        /*0112*/ 	.byte	0x04
	.zero		1


	//   ....[3]....
        /*0114*/ 	.word	0x000005e0
        /*0118*/ 	.word	0x000000ff
        /*011c*/ 	.word	0x00000020
        /*0120*/ 	.short	0x0100
        /*0122*/ 	.byte	0x04
	.zero		1


	//   ....[4]....
        /*0124*/ 	.word	0x000005f0
        /*0128*/ 	.word	0x000000ff
        /*012c*/ 	.word	0x00000010
        /*0130*/ 	.short	0x0100
        /*0132*/ 	.byte	0x04
	.zero		1


	//   ....[5]....
        /*0134*/ 	.word	0x00000600
        /*0138*/ 	.word	0x000000ff
        /*013c*/ 	.word	0x00000028
        /*0140*/ 	.short	0x0100
        /*0142*/ 	.byte	0x04
	.zero		1


	//   ....[6]....
        /*0144*/ 	.word	0x00000730
        /*0148*/ 	.word	0x000000ff
        /*014c*/ 	.word	0x00000030
        /*0150*/ 	.short	0x0100
        /*0152*/ 	.byte	0x04
	.zero		1


	//   ....[7]....
        /*0154*/ 	.word	0x00000740
        /*0158*/ 	.word	0x000000ff
        /*015c*/ 	.word	0x00000040
        /*0160*/ 	.short	0x0100
        /*0162*/ 	.byte	0x04
	.zero		1


	//   ....[8]....
        /*0164*/ 	.word	0x00000750
        /*0168*/ 	.word	0x000000ff
        /*016c*/ 	.word	0x00000038
        /*0170*/ 	.short	0x0100
        /*0172*/ 	.byte	0x04
	.zero		1


	//   ....[9]....
        /*0174*/ 	.word	0x00000760
        /*0178*/ 	.word	0x000000ff
        /*017c*/ 	.word	0x00000048
        /*0180*/ 	.short	0x0100
        /*0182*/ 	.byte	0x04
	.zero		1


	//   ....[10]....
        /*0184*/ 	.word	0x00000850
        /*0188*/ 	.word	0x000000ff
        /*018c*/ 	.word	0x00000050
        /*0190*/ 	.short	0x0100
        /*0192*/ 	.byte	0x06
	.zero		1


	//   ....[11]....
        /*0194*/ 	.word	0x00000860
        /*0198*/ 	.word	0x000000ff
        /*019c*/ 	.word	0x00000058
        /*01a0*/ 	.short	0x0100
        /*01a2*/ 	.byte	0x06
	.zero		1


	//   ....[12]....
        /*01a4*/ 	.word	0x000009a0
        /*01a8*/ 	.word	0x000000ff
        /*01ac*/ 	.word	0x00000060
        /*01b0*/ 	.short	0x0100
        /*01b2*/ 	.byte	0x06
	.zero		1


	//   ....[13]....
        /*01b4*/ 	.word	0x000009b0
        /*01b8*/ 	.word	0x000000ff
        /*01bc*/ 	.word	0x00000070
        /*01c0*/ 	.short	0x0100
        /*01c2*/ 	.byte	0x06
	.zero		1


	//   ....[14]....
        /*01c4*/ 	.word	0x000009c0
        /*01c8*/ 	.word	0x000000ff
        /*01cc*/ 	.word	0x00000068
        /*01d0*/ 	.short	0x0100
        /*01d2*/ 	.byte	0x06
	.zero		1


	//   ....[15]....
        /*01d4*/ 	.word	0x000009d0
        /*01d8*/ 	.word	0x000000ff
        /*01dc*/ 	.word	0x00000078
        /*01e0*/ 	.short	0x0100
        /*01e2*/ 	.byte	0x06
	.zero		1


	//   ....[16]....
        /*01e4*/ 	.word	0x00000b00
        /*01e8*/ 	.word	0x000000ff
        /*01ec*/ 	.word	0x00000080
        /*01f0*/ 	.short	0x0100
        /*01f2*/ 	.byte	0x04
	.zero		1


	//   ....[17]....
        /*01f4*/ 	.word	0x00000b10
        /*01f8*/ 	.word	0x000000ff
        /*01fc*/ 	.word	0x000000a0
        /*0200*/ 	.short	0x0100
        /*0202*/ 	.byte	0x04
	.zero		1


	//   ....[18]....
        /*0204*/ 	.word	0x00000b20
        /*0208*/ 	.word	0x000000ff
        /*020c*/ 	.word	0x00000088
        /*0210*/ 	.short	0x0100
        /*0212*/ 	.byte	0x04
	.zero		1


	//   ....[19]....
        /*0214*/ 	.word	0x00000b30
        /*0218*/ 	.word	0x000000ff
        /*021c*/ 	.word	0x000000a8
        /*0220*/ 	.short	0x0100
        /*0222*/ 	.byte	0x04
	.zero		1


	//   ....[20]....
        /*0224*/ 	.word	0x00000b40
        /*0228*/ 	.word	0x000000ff
        /*022c*/ 	.word	0x00000090
        /*0230*/ 	.short	0x0100
        /*0232*/ 	.byte	0x04
	.zero		1


	//   ....[21]....
        /*0234*/ 	.word	0x00000b50
        /*0238*/ 	.word	0x000000ff
        /*023c*/ 	.word	0x000000b0
        /*0240*/ 	.short	0x0100
        /*0242*/ 	.byte	0x04
	.zero		1


	//   ....[22]....
        /*0244*/ 	.word	0x00000b60
        /*0248*/ 	.word	0x000000ff
        /*024c*/ 	.word	0x00000098
        /*0250*/ 	.short	0x0100
        /*0252*/ 	.byte	0x04
	.zero		1


	//   ....[23]....
        /*0254*/ 	.word	0x00000b70
        /*0258*/ 	.word	0x000000ff
        /*025c*/ 	.word	0x000000b8
        /*0260*/ 	.short	0x0100
        /*0262*/ 	.byte	0x04
	.zero		1


	//   ....[24]....
        /*0264*/ 	.word	0x00000c60
        /*0268*/ 	.word	0x000000ff
        /*026c*/ 	.word	0x000000c0
        /*0270*/ 	.short	0x0100
        /*0272*/ 	.byte	0x04
	.zero		1


	//   ....[25]....
        /*0274*/ 	.word	0x00000c70
        /*0278*/ 	.word	0x000000ff
        /*027c*/ 	.word	0x000000d0
        /*0280*/ 	.short	0x0100
        /*0282*/ 	.byte	0x04
	.zero		1


	//   ....[26]....
        /*0284*/ 	.word	0x00000c80
        /*0288*/ 	.word	0x000000ff
        /*028c*/ 	.word	0x000000c8
        /*0290*/ 	.short	0x0100
        /*0292*/ 	.byte	0x04
	.zero		1


	//   ....[27]....
        /*0294*/ 	.word	0x00000c90
        /*0298*/ 	.word	0x000000ff
        /*029c*/ 	.word	0x000000d8
        /*02a0*/ 	.short	0x0100
        /*02a2*/ 	.byte	0x04
	.zero		1


	//   ....[28]....
        /*02a4*/ 	.word	0x00001570
        /*02a8*/ 	.word	0x00000003
        /*02ac*/ 	.word	0x000000d0
        /*02b0*/ 	.short	0x010a
        /*02b2*/ 	.byte	0xff
	.zero		1


	//   ....[29]....
        /*02b4*/ 	.word	0x000015a0
        /*02b8*/ 	.word	0x00000003
        /*02bc*/ 	.word	0x000000c0
        /*02c0*/ 	.short	0x0101
        /*02c2*/ 	.byte	0xff
	.zero		1


	//   ....[30]....
        /*02c4*/ 	.word	0x00001670
        /*02c8*/ 	.word	0x000000ff
        /*02cc*/ 	.word	0x00000018
        /*02d0*/ 	.short	0x010a
        /*02d2*/ 	.byte	0x04
	.zero		1


	//   ....[31]....
        /*02d4*/ 	.word	0x00001710
        /*02d8*/ 	.word	0x000000ff
        /*02dc*/ 	.word	0x00000018
        /*02e0*/ 	.short	0x010a
        /*02e2*/ 	.byte	0x39
	.zero		1


	//   ....[32]....
        /*02e4*/ 	.word	0x00001810
        /*02e8*/ 	.word	0x000000ff
        /*02ec*/ 	.word	0x00000018
        /*02f0*/ 	.short	0x010a
        /*02f2*/ 	.byte	0x04
	.zero		1


	//   ....[33]....
        /*02f4*/ 	.word	0x00001bd0
        /*02f8*/ 	.word	0x000000ff
        /*02fc*/ 	.word	0x00000058
        /*0300*/ 	.short	0x0101
        /*0302*/ 	.byte	0x0d
	.zero		1


	//   ....[34]....
        /*0304*/ 	.word	0x00001bf0
        /*0308*/ 	.word	0x000000ff
        /*030c*/ 	.word	0x00000018
        /*0310*/ 	.short	0x010a
        /*0312*/ 	.byte	0x04
	.zero		1


	//   ....[35]....
        /*0314*/ 	.word	0x00001c70
        /*0318*/ 	.word	0x000000ff
        /*031c*/ 	.word	0x00000018
        /*0320*/ 	.short	0x010a
        /*0322*/ 	.byte	0x39
	.zero		1


	//   ....[36]....
        /*0324*/ 	.word	0x00001d70
        /*0328*/ 	.word	0x000000ff
        /*032c*/ 	.word	0x00000018
        /*0330*/ 	.short	0x010a
        /*0332*/ 	.byte	0x04
	.zero		1


	//   ....[37]....
        /*0334*/ 	.word	0x00002140
        /*0338*/ 	.word	0x00000002
        /*033c*/ 	.word	0x00000060
        /*0340*/ 	.short	0x010a
        /*0342*/ 	.byte	0xff
	.zero		1


	//   ....[38]....
        /*0344*/ 	.word	0x00002200
        /*0348*/ 	.word	0x00000002
        /*034c*/ 	.word	0x00000000
        /*0350*/ 	.short	0x0101
        /*0352*/ 	.byte	0xff
	.zero		1


	//   ....[39]....
        /*0354*/ 	.word	0x00002760
        /*0358*/ 	.word	0x000000ff
        /*035c*/ 	.word	0x00000000
        /*0360*/ 	.short	0x010a
        /*0362*/ 	.byte	0x04
	.zero		1


	//   ....[40]....
        /*0364*/ 	.word	0x000027f0
        /*0368*/ 	.word	0x000000ff
        /*036c*/ 	.word	0x00000000
        /*0370*/ 	.short	0x010a
        /*0372*/ 	.byte	0x05
	.zero		1


	//   ....[41]....
        /*0374*/ 	.word	0x00002890
        /*0378*/ 	.word	0x00000000
        /*037c*/ 	.word	0x00000000
        /*0380*/ 	.short	0x010a
        /*0382*/ 	.byte	0xff
	.zero		1


	//   ....[42]....
        /*0384*/ 	.word	0x000029b0
        /*0388*/ 	.word	0x00000000
        /*038c*/ 	.word	0x000000c0
        /*0390*/ 	.short	0x010a
        /*0392*/ 	.byte	0xff
	.zero		1


	//   ....[43]....
        /*0394*/ 	.word	0x00002a10
        /*0398*/ 	.word	0x00000004
        /*039c*/ 	.word	0x00000000
        /*03a0*/ 	.short	0x0101
        /*03a2*/ 	.byte	0xff
	.zero		1


	//   ....[44]....
        /*03a4*/ 	.word	0x00002a30
        /*03a8*/ 	.word	0x000000ff
        /*03ac*/ 	.word	0x00000070
        /*03b0*/ 	.short	0x010a
        /*03b2*/ 	.byte	0x04
	.zero		1


	//   ....[45]....
        /*03b4*/ 	.word	0x00002b50
        /*03b8*/ 	.word	0x00000000
        /*03bc*/ 	.word	0x00000060
        /*03c0*/ 	.short	0x010a
        /*03c2*/ 	.byte	0xff
	.zero		1


	//   ....[46]....
        /*03c4*/ 	.word	0x00002c60
        /*03c8*/ 	.word	0x00000000
        /*03cc*/ 	.word	0x00000000
        /*03d0*/ 	.short	0x0101
        /*03d2*/ 	.byte	0xff
	.zero		1


	//   ....[47]....
        /*03d4*/ 	.word	0x00002cf0
        /*03d8*/ 	.word	0x000000ff
        /*03dc*/ 	.word	0x00000070
        /*03e0*/ 	.short	0x0106
        /*03e2*/ 	.byte	0x04
	.zero		1


	//   ....[48]....
        /*03e4*/ 	.word	0x00002d10
        /*03e8*/ 	.word	0x000000ff
        /*03ec*/ 	.word	0x00000070
        /*03f0*/ 	.short	0x010a
        /*03f2*/ 	.byte	0x04
	.zero		1


	//   ....[49]....
        /*03f4*/ 	.word	0x00002da0
        /*03f8*/ 	.word	0x000000ff
        /*03fc*/ 	.word	0x00000070
        /*0400*/ 	.short	0x0106
        /*0402*/ 	.byte	0x07
	.zero		1


	//   ....[50]....
        /*0404*/ 	.word	0x00002de0
        /*0408*/ 	.word	0x00000000
        /*040c*/ 	.word	0x00000070
        /*0410*/ 	.short	0x010a
        /*0412*/ 	.byte	0xff
	.zero		1


	//   ....[51]....
        /*0414*/ 	.word	0x00003320
        /*0418*/ 	.word	0x00000000
        /*041c*/ 	.word	0x00000060
        /*0420*/ 	.short	0x010a
        /*0422*/ 	.byte	0xff
	.zero		1


	//   ....[52]....
        /*0424*/ 	.word	0x00003460
        /*0428*/ 	.word	0x00000003
        /*042c*/ 	.word	0x00000000
        /*0430*/ 	.short	0x0101
        /*0432*/ 	.byte	0xff
	.zero		1


	//   ....[53]....
        /*0434*/ 	.word	0x00003470
        /*0438*/ 	.word	0x000000ff
        /*043c*/ 	.word	0x00000000
        /*0440*/ 	.short	0x010a
        /*0442*/ 	.byte	0x04
	.zero		1


	//   ....[54]....
        /*0444*/ 	.word	0x00003490
        /*0448*/ 	.word	0x000000ff
        /*044c*/ 	.word	0x000000a0
        /*0450*/ 	.short	0x010a
        /*0452*/ 	.byte	0x07
	.zero		1


	//   ....[55]....
        /*0454*/ 	.word	0x00003560
        /*0458*/ 	.word	0x000000ff
        /*045c*/ 	.word	0x00000000
        /*0460*/ 	.short	0x010a
        /*0462*/ 	.byte	0x05
	.zero		1


	//   ....[56]....
        /*0464*/ 	.word	0x000036b0
        /*0468*/ 	.word	0x000000ff
        /*046c*/ 	.word	0x00000000
        /*0470*/ 	.short	0x010a
        /*0472*/ 	.byte	0x07
	.zero		1


	//   ....[57]....
        /*0474*/ 	.word	0x00003e20
        /*0478*/ 	.word	0x000000ff
        /*047c*/ 	.word	0x00000000
        /*0480*/ 	.short	0x010a
        /*0482*/ 	.byte	0x04
	.zero		1


	//   ....[58]....
        /*0484*/ 	.word	0x00003ec0
        /*0488*/ 	.word	0x000000ff
        /*048c*/ 	.word	0x00000000
        /*0490*/ 	.short	0x010a
        /*0492*/ 	.byte	0x05
	.zero		1


	//   ....[59]....
        /*0494*/ 	.word	0x00003f50
        /*0498*/ 	.word	0x000000ff
        /*049c*/ 	.word	0x00000000
        /*04a0*/ 	.short	0x010a
        /*04a2*/ 	.byte	0x05
	.zero		1


	//   ....[60]....
        /*04a4*/ 	.word	0x00003fe0
        /*04a8*/ 	.word	0x000000ff
        /*04ac*/ 	.word	0x00000000
        /*04b0*/ 	.short	0x010a
        /*04b2*/ 	.byte	0x04
	.zero		1


	//   ....[61]....
        /*04b4*/ 	.word	0x00004420
        /*04b8*/ 	.word	0x00000000
        /*04bc*/ 	.word	0x00000060
        /*04c0*/ 	.short	0x010a
        /*04c2*/ 	.byte	0xff
	.zero		1


	//   ....[62]....
        /*04c4*/ 	.word	0x00004500
        /*04c8*/ 	.word	0x00000000
        /*04cc*/ 	.word	0x00000000
        /*04d0*/ 	.short	0x0101
        /*04d2*/ 	.byte	0xff
	.zero		1


	//   ....[63]....
        /*04d4*/ 	.word	0x00004820
        /*04d8*/ 	.word	0x000000ff
        /*04dc*/ 	.word	0x00000058
        /*04e0*/ 	.short	0x010a
        /*04e2*/ 	.byte	0x07
	.zero		1


	//   ....[64]....
        /*04e4*/ 	.word	0x00004a00
        /*04e8*/ 	.word	0x000000ff
        /*04ec*/ 	.word	0x00000040
        /*04f0*/ 	.short	0x010a
        /*04f2*/ 	.byte	0x05
	.zero		1


	//   ....[65]....
        /*04f4*/ 	.word	0x00004d00
        /*04f8*/ 	.word	0x000000ff
        /*04fc*/ 	.word	0x00000030
        /*0500*/ 	.short	0x010b
        /*0502*/ 	.byte	0x05
	.zero		1


	//   ....[66]....
        /*0504*/ 	.word	0x00004d10
        /*0508*/ 	.word	0x000000ff
        /*050c*/ 	.word	0x00000000
        /*0510*/ 	.short	0x0101
        /*0512*/ 	.byte	0x04
	.zero		1


	//   ....[67]....
        /*0514*/ 	.word	0x00004dc0
        /*0518*/ 	.word	0x000000ff
        /*051c*/ 	.word	0x00000000
        /*0520*/ 	.short	0x010a
        /*0522*/ 	.byte	0x04
	.zero		1


	//   ....[68]....
        /*0524*/ 	.word	0x00004e60
        /*0528*/ 	.word	0x00000000
        /*052c*/ 	.word	0x00000000
        /*0530*/ 	.short	0x010a
        /*0532*/ 	.byte	0xff
	.zero		1


	//   ....[69]....
        /*0534*/ 	.word	0x00005160
        /*0538*/ 	.word	0x00000000
        /*053c*/ 	.word	0x00000060
        /*0540*/ 	.short	0x010a
        /*0542*/ 	.byte	0xff
	.zero		1


	//   ....[70]....
        /*0544*/ 	.word	0x00005270
        /*0548*/ 	.word	0x00000000
        /*054c*/ 	.word	0x00000000
        /*0550*/ 	.short	0x0101
        /*0552*/ 	.byte	0xff
	.zero		1


	//   ....[71]....
        /*0554*/ 	.word	0x00005bd0
        /*0558*/ 	.word	0x00000003
        /*055c*/ 	.word	0x00000030
        /*0560*/ 	.short	0x010a
        /*0562*/ 	.byte	0xff
	.zero		1


	//   ....[72]....
        /*0564*/ 	.word	0x00005be0
        /*0568*/ 	.word	0x00000041
        /*056c*/ 	.word	0x00000080
        /*0570*/ 	.short	0x010a
        /*0572*/ 	.byte	0xff
	.zero		1


	//   ....[73]....
        /*0574*/ 	.word	0x00005d90
        /*0578*/ 	.word	0x00000003
        /*057c*/ 	.word	0x00000030
        /*0580*/ 	.short	0x010a
        /*0582*/ 	.byte	0xff
	.zero		1


	//   ....[74]....
        /*0584*/ 	.word	0x00005e30
        /*0588*/ 	.word	0x00000041
        /*058c*/ 	.word	0x00000080
        /*0590*/ 	.short	0x010a
        /*0592*/ 	.byte	0xff
	.zero		1


	//   ....[75]....
        /*0594*/ 	.word	0x00006130
        /*0598*/ 	.word	0x000000ff
        /*059c*/ 	.word	0x00000000
        /*05a0*/ 	.short	0x0101
        /*05a2*/ 	.byte	0x04
	.zero		1


	//   ....[76]....
        /*05a4*/ 	.word	0x00006620
        /*05a8*/ 	.word	0x00000002
        /*05ac*/ 	.word	0x00000000
        /*05b0*/ 	.short	0x0101
        /*05b2*/ 	.byte	0xff
	.zero		1


	//   ....[77]....
        /*05b4*/ 	.word	0x000068c0
        /*05b8*/ 	.word	0x00000003
        /*05bc*/ 	.word	0x000000d0
        /*05c0*/ 	.short	0x010a
        /*05c2*/ 	.byte	0xff
	.zero		1


	//   ....[78]....
        /*05c4*/ 	.word	0x00006920
        /*05c8*/ 	.word	0x00000002
        /*05cc*/ 	.word	0x00000018
        /*05d0*/ 	.short	0x010a
        /*05d2*/ 	.byte	0xff
	.zero		1


	//   ....[79]....
        /*05d4*/ 	.word	0x00006980
        /*05d8*/ 	.word	0x00000002
        /*05dc*/ 	.word	0x00000018
        /*05e0*/ 	.short	0x010a
        /*05e2*/ 	.byte	0xff
	.zero		1


	//   ....[80]....
        /*05e4*/ 	.word	0x000069d0
        /*05e8*/ 	.word	0x00000002
        /*05ec*/ 	.word	0x00000060
        /*05f0*/ 	.short	0x010a
        /*05f2*/ 	.byte	0xff
	.zero		1


	//   ....[81]....
        /*05f4*/ 	.word	0x00006a30
        /*05f8*/ 	.word	0x00000000
        /*05fc*/ 	.word	0x00000000
        /*0600*/ 	.short	0x010a
        /*0602*/ 	.byte	0xff
	.zero		1


	//   ....[82]....
        /*0604*/ 	.word	0x00006a90
        /*0608*/ 	.word	0x00000000
        /*060c*/ 	.word	0x00000000
        /*0610*/ 	.short	0x010a
        /*0612*/ 	.byte	0xff
	.zero		1


	//   ....[83]....
        /*0614*/ 	.word	0x00006ae0
        /*0618*/ 	.word	0x00000000
        /*061c*/ 	.word	0x000000c0
        /*0620*/ 	.short	0x010a
        /*0622*/ 	.byte	0xff
	.zero		1


	//   ....[84]....
        /*0624*/ 	.word	0x00006b40
        /*0628*/ 	.word	0x00000000
        /*062c*/ 	.word	0x00000070
        /*0630*/ 	.short	0x010a
        /*0632*/ 	.byte	0xff
	.zero		1


	//   ....[85]....
        /*0634*/ 	.word	0x00006b90
        /*0638*/ 	.word	0x00000000
        /*063c*/ 	.word	0x00000060
        /*0640*/ 	.short	0x010a
        /*0642*/ 	.byte	0xff
	.zero		1


	//   ....[86]....
        /*0644*/ 	.word	0x00006bf0
        /*0648*/ 	.word	0x00000000
        /*064c*/ 	.word	0x00000070
        /*0650*/ 	.short	0x010a
        /*0652*/ 	.byte	0xff
	.zero		1


	//   ....[87]....
        /*0654*/ 	.word	0x00006c40
        /*0658*/ 	.word	0x00000000
        /*065c*/ 	.word	0x00000060
        /*0660*/ 	.short	0x010a
        /*0662*/ 	.byte	0xff
	.zero		1


	//   ....[88]....
        /*0664*/ 	.word	0x00006cb0
        /*0668*/ 	.word	0x00000003
        /*066c*/ 	.word	0x000000a0
        /*0670*/ 	.short	0x010a
        /*0672*/ 	.byte	0xff
	.zero		1


	//   ....[89]....
        /*0674*/ 	.word	0x00006d10
        /*0678*/ 	.word	0x00000000
        /*067c*/ 	.word	0x00000000
        /*0680*/ 	.short	0x010a
        /*0682*/ 	.byte	0xff
	.zero		1


	//   ....[90]....
        /*0684*/ 	.word	0x00006d70
        /*0688*/ 	.word	0x00000000
        /*068c*/ 	.word	0x00000000
        /*0690*/ 	.short	0x010a
        /*0692*/ 	.byte	0xff
	.zero		1


	//   ....[91]....
        /*0694*/ 	.word	0x00006dd0
        /*0698*/ 	.word	0x00000000
        /*069c*/ 	.word	0x00000000
        /*06a0*/ 	.short	0x010a
        /*06a2*/ 	.byte	0xff
	.zero		1


	//   ....[92]....
        /*06a4*/ 	.word	0x00006e30
        /*06a8*/ 	.word	0x00000000
        /*06ac*/ 	.word	0x00000000
        /*06b0*/ 	.short	0x010a
        /*06b2*/ 	.byte	0xff
	.zero		1


	//   ....[93]....
        /*06b4*/ 	.word	0x00006e90
        /*06b8*/ 	.word	0x00000000
        /*06bc*/ 	.word	0x00000000
        /*06c0*/ 	.short	0x010a
        /*06c2*/ 	.byte	0xff
	.zero		1


	//   ....[94]....
        /*06c4*/ 	.word	0x00006ee0
        /*06c8*/ 	.word	0x00000000
        /*06cc*/ 	.word	0x00000060
        /*06d0*/ 	.short	0x010a
        /*06d2*/ 	.byte	0xff
	.zero		1


	//   ....[95]....
        /*06d4*/ 	.word	0x00006f40
        /*06d8*/ 	.word	0x00000000
        /*06dc*/ 	.word	0x00000058
        /*06e0*/ 	.short	0x010a
        /*06e2*/ 	.byte	0xff
	.zero		1


	//   ....[96]....
        /*06e4*/ 	.word	0x00006fa0
        /*06e8*/ 	.word	0x00000003
        /*06ec*/ 	.word	0x00000040
        /*06f0*/ 	.short	0x010a
        /*06f2*/ 	.byte	0xff
	.zero		1


	//   ....[97]....
        /*06f4*/ 	.word	0x00007000
        /*06f8*/ 	.word	0x00000000
        /*06fc*/ 	.word	0x00000000
        /*0700*/ 	.short	0x010a
        /*0702*/ 	.byte	0xff
	.zero		1


	//   ....[98]....
        /*0704*/ 	.word	0x00007050
        /*0708*/ 	.word	0x00000000
        /*070c*/ 	.word	0x00000060
        /*0710*/ 	.short	0x010a
        /*0712*/ 	.byte	0xff
	.zero		1


	//   ....[99]....
        /*0714*/ 	.word	0x000070a0
        /*0718*/ 	.word	0x00000003
        /*071c*/ 	.word	0x00000030
        /*0720*/ 	.short	0x010a
        /*0722*/ 	.byte	0xff
	.zero		1


	//   ....[100]....
        /*0724*/ 	.word	0x000070f0
        /*0728*/ 	.word	0x00000041
        /*072c*/ 	.word	0x00000080
        /*0730*/ 	.short	0x010a
        /*0732*/ 	.byte	0xff
	.zero		1


	//----- nvinfo : EIATTR_NUM_MBARRIERS
	.align		4
.L_47:
        /*0734*/ 	.byte	0x03, 0x38
        /*0736*/ 	.short	0x001c


	//----- nvinfo : EIATTR_EXIT_INSTR_OFFSETS
	.align		4
        /*0738*/ 	.byte	0x04, 0x1c
        /*073a*/ 	.short	(.L_49 - .L_48)


	//   ....[0]....
.L_48:
        /*073c*/ 	.word	0x000028c0


	//   ....[1]....
        /*0740*/ 	.word	0x00002db0


	//   ....[2]....
        /*0744*/ 	.word	0x00002e10


	//   ....[3]....
        /*0748*/ 	.word	0x00004250


	//   ....[4]....
        /*074c*/ 	.word	0x00004e90


	//   ....[5]....
        /*0750*/ 	.word	0x00004ed0


	//   ....[6]....
        /*0754*/ 	.word	0x000067d0


	//   ....[7]....
        /*0758*/ 	.word	0x00006850


	//   ....[8]....
        /*075c*/ 	.word	0x00006880


	//   ....[9]....
        /*0760*/ 	.word	0x000068b0


	//----- nvinfo : EIATTR_MAX_THREADS
	.align		4
.L_49:
        /*0764*/ 	.byte	0x04, 0x05
        /*0766*/ 	.short	(.L_51 - .L_50)
.L_50:
        /*0768*/ 	.word	0x00000100
        /*076c*/ 	.word	0x00000001
        /*0770*/ 	.word	0x00000001


	//----- nvinfo : EIATTR_CRS_STACK_SIZE
	.align		4
.L_51:
        /*0774*/ 	.byte	0x04, 0x1e
        /*0776*/ 	.short	(.L_53 - .L_52)
.L_52:
        /*0778*/ 	.word	0x00000000


	//----- nvinfo : EIATTR_CBANK_PARAM_SIZE
	.align		4
.L_53:
        /*077c*/ 	.byte	0x03, 0x19
        /*077e*/ 	.short	0x0800


	//----- nvinfo : EIATTR_PARAM_CBANK
	.align		4
        /*0780*/ 	.byte	0x04, 0x0a
        /*0782*/ 	.short	(.L_55 - .L_54)
	.align		4
.L_54:
        /*0784*/ 	.word	index@(.nv.constant0._ZN7cutlass13device_kernelINS_4gemm6kernel13GemmUniversalIN4cute5tupleIJiiiiEEENS1_10collective13CollectiveMmaINS1_35MainloopSm100TmaUmmaWarpSpecializedILi3ELi2ELi4ENS5_IJNS4_1CILi1EEESB_SB_EEEEENS5_IJNSA_ILi128EEENSA_ILi16EEENSA_ILi256EEEEEENS_10bfloat16_tENS5_IJlSB_lEEESI_SJ_NS4_8TiledMMAINS4_8MMA_AtomIJNS4_20SM100_MMA_F16BF16_SSISI_SI_fLi128ELi16ELNS4_4UMMA5MajorE0ELSO_0ELNSN_7ScaleInE0ELSP_0EEEEEENS4_6LayoutISC_NS5_IJNSA_ILi0EEEST_ST_EEEEENS5_IJNS4_10UnderscoreESW_SW_EEEEENS4_13SM90_TMA_LOADENS4_14ComposedLayoutINS4_7SwizzleILi3ELi4ELi3EEENS4_18smem_ptr_flag_bitsILi16EEENSS_INS5_IJNSA_ILi8EEENSA_ILi64EEEEEENS5_IJS16_SB_EEEEEEEvNS4_8identityESZ_S1A_vS1B_EENS_8epilogue10collective18CollectiveEpilogueINS1D_23Sm100TmaWarpSpecializedILi2ELi1ELi16ELb1ELb0EEEJSH_NS5_IJNSS_ISE_SB_EENSS_ISF_SB_EEEEESI_SJ_SI_SJ_NS1D_6fusion15FusionCallbacksIS1H_NS1L_17LinearCombinationISI_fSI_fLNS_15FloatRoundStyleE2EEESH_S1K_JEEENS4_5SM1004TMEM4LOAD26SM100_TMEM_LOAD_32dp32b16xESZ_NS10_INS11_ILi1ELi4ELi3EEES14_NSS_INS5_IJS15_SF_EEENS5_IJSF_SB_EEEEEEENS4_39AutoVectorizingCopyWithAssumedAlignmentILi128EEENS4_14SM90_TMA_STOREES1Z_S21_S21_EEEvvEEEEvNT_6ParamsE)
        /*0788*/ 	.short	0x0380
        /*078a*/ 	.short	0x0800


	//----- nvinfo : EIATTR_SW_WAR
	.align		4
.L_55:
        /*078c*/ 	.byte	0x04, 0x36
        /*078e*/ 	.short	(.L_57 - .L_56)
.L_56:
        /*0790*/ 	.word	0x00000008
.L_57:


//--------------------- .nv.callgraph             --------------------------
	.section	.nv.callgraph,"",@"SHT_CUDA_CALLGRAPH"
	.align	4
	.sectionentsize	8
	.align		4
        /*0000*/ 	.word	0x00000000
	.align		4
        /*0004*/ 	.word	0xffffffff
	.align		4
        /*0008*/ 	.word	index@(_ZN7cutlass13device_kernelINS_4gemm6kernel13GemmUniversalIN4cute5tupleIJiiiiEEENS1_10collective13CollectiveMmaINS1_35MainloopSm100TmaUmmaWarpSpecializedILi3ELi2ELi4ENS5_IJNS4_1CILi1EEESB_SB_EEEEENS5_IJNSA_ILi128EEENSA_ILi16EEENSA_ILi256EEEEEENS_10bfloat16_tENS5_IJlSB_lEEESI_SJ_NS4_8TiledMMAINS4_8MMA_AtomIJNS4_20SM100_MMA_F16BF16_SSISI_SI_fLi128ELi16ELNS4_4UMMA5MajorE0ELSO_0ELNSN_7ScaleInE0ELSP_0EEEEEENS4_6LayoutISC_NS5_IJNSA_ILi0EEEST_ST_EEEEENS5_IJNS4_10UnderscoreESW_SW_EEEEENS4_13SM90_TMA_LOADENS4_14ComposedLayoutINS4_7SwizzleILi3ELi4ELi3EEENS4_18smem_ptr_flag_bitsILi16EEENSS_INS5_IJNSA_ILi8EEENSA_ILi64EEEEEENS5_IJS16_SB_EEEEEEEvNS4_8identityESZ_S1A_vS1B_EENS_8epilogue10collective18CollectiveEpilogueINS1D_23Sm100TmaWarpSpecializedILi2ELi1ELi16ELb1ELb0EEEJSH_NS5_IJNSS_ISE_SB_EENSS_ISF_SB_EEEEESI_SJ_SI_SJ_NS1D_6fusion15FusionCallbacksIS1H_NS1L_17LinearCombinationISI_fSI_fLNS_15FloatRoundStyleE2EEESH_S1K_JEEENS4_5SM1004TMEM4LOAD26SM100_TMEM_LOAD_32dp32b16xESZ_NS10_INS11_ILi1ELi4ELi3EEES14_NSS_INS5_IJS15_SF_EEENS5_IJSF_SB_EEEEEEENS4_39AutoVectorizingCopyWithAssumedAlignmentILi128EEENS4_14SM90_TMA_STOREES1Z_S21_S21_EEEvvEEEEvNT_6ParamsE)
	.align		4
        /*000c*/ 	.word	index@(__assertfail)
	.align		4
        /*0010*/ 	.word	0x00000000
	.align		4
        /*0014*/ 	.word	0xfffffffe
	.align		4
        /*0018*/ 	.word	0x00000000
	.align		4
        /*001c*/ 	.word	0xfffffffd
	.align		4
        /*0020*/ 	.word	0x00000000
	.align		4
        /*0024*/ 	.word	0xfffffffc


//--------------------- .nv.constant4             --------------------------
	.section	.nv.constant4,"a",@progbits
	.align	8
	.align		8
.nv.constant4:
        /*0000*/ 	.dword	__assertfail
	.align		8
        /*0008*/ 	.dword	__unnamed_1
	.align		8
        /*0010*/ 	.dword	__unnamed_2
	.align		8
        /*0018*/ 	.dword	_ZN40_INTERNAL_84a1eabe_4_k_cu_539a59bb_145194cuda3std3__45__cpo5beginE
	.align		8
        /*0020*/ 	.dword	_ZN40_INTERNAL_84a1eabe_4_k_cu_539a59bb_145194cuda3std3__45__cpo3endE
	.align		8
        /*0028*/ 	.dword	_ZN40_INTERNAL_84a1eabe_4_k_cu_539a59bb_145194cuda3std3__45__cpo6cbeginE
	.align		8
        /*0030*/ 	.dword	_ZN40_INTERNAL_84a1eabe_4_k_cu_539a59bb_145194cuda3std3__45__cpo4cendE
	.align		8
        /*0038*/ 	.dword	_ZN40_INTERNAL_84a1eabe_4_k_cu_539a59bb_145194cuda3std3__442_GLOBAL__N__84a1eabe_4_k_cu_539a59bb_145196ignoreE
	.align		8
        /*0040*/ 	.dword	_ZN40_INTERNAL_84a1eabe_4_k_cu_539a59bb_145194cuda3std3__419piecewise_constructE
	.align		8
        /*0048*/ 	.dword	_ZN40_INTERNAL_84a1eabe_4_k_cu_539a59bb_145194cuda3std3__48in_placeE
	.align		8
        /*0050*/ 	.dword	_ZN40_INTERNAL_84a1eabe_4_k_cu_539a59bb_145194cuda3std6ranges3__45__cpo4swapE
	.align		8
        /*0058*/ 	.dword	_ZN40_INTERNAL_84a1eabe_4_k_cu_539a59bb_145194cuda3std6ranges3__45__cpo9iter_moveE
	.align		8
        /*0060*/ 	.dword	_ZN40_INTERNAL_84a1eabe_4_k_cu_539a59bb_145194cute7productE
	.align		8
        /*0068*/ 	.dword	_ZN40_INTERNAL_84a1eabe_4_k_cu_539a59bb_145194cute1_E
	.align		8
        /*0070*/ 	.dword	$str$25
	.align		8
        /*0078*/ 	.dword	$str$26
	.align		8
        /*0080*/ 	.dword	$str$27
	.align		8
        /*0088*/ 	.dword	$str$28


//--------------------- .text._ZN7cutlass13device_kernelINS_4gemm6kernel13GemmUniversalIN4cute5tupleIJiiiiEEENS1_10collective13CollectiveMmaINS1_35MainloopSm100TmaUmmaWarpSpecializedILi3ELi2ELi4ENS5_IJNS4_1CILi1EEESB_SB_EEEEENS5_IJNSA_ILi128EEENSA_ILi16EEENSA_ILi256EEEEEENS_10bfloat16_tENS5_IJlSB_lEEESI_SJ_NS4_8TiledMMAINS4_8MMA_AtomIJNS4_20SM100_MMA_F16BF16_SSISI_SI_fLi128ELi16ELNS4_4UMMA5MajorE0ELSO_0ELNSN_7ScaleInE0ELSP_0EEEEEENS4_6LayoutISC_NS5_IJNSA_ILi0EEEST_ST_EEEEENS5_IJNS4_10UnderscoreESW_SW_EEEEENS4_13SM90_TMA_LOADENS4_14ComposedLayoutINS4_7SwizzleILi3ELi4ELi3EEENS4_18smem_ptr_flag_bitsILi16EEENSS_INS5_IJNSA_ILi8EEENSA_ILi64EEEEEENS5_IJS16_SB_EEEEEEEvNS4_8identityESZ_S1A_vS1B_EENS_8epilogue10collective18CollectiveEpilogueINS1D_23Sm100TmaWarpSpecializedILi2ELi1ELi16ELb1ELb0EEEJSH_NS5_IJNSS_ISE_SB_EENSS_ISF_SB_EEEEESI_SJ_SI_SJ_NS1D_6fusion15FusionCallbacksIS1H_NS1L_17LinearCombinationISI_fSI_fLNS_15FloatRoundStyleE2EEESH_S1K_JEEENS4_5SM1004TMEM4LOAD26SM100_TMEM_LOAD_32dp32b16xESZ_NS10_INS11_ILi1ELi4ELi3EEES14_NSS_INS5_IJS15_SF_EEENS5_IJSF_SB_EEEEEEENS4_39AutoVectorizingCopyWithAssumedAlignmentILi128EEENS4_14SM90_TMA_STOREES1Z_S21_S21_EEEvvEEEEvNT_6ParamsE --------------------------
	.section	.text._ZN7cutlass13device_kernelINS_4gemm6kernel13GemmUniversalIN4cute5tupleIJiiiiEEENS1_10collective13CollectiveMmaINS1_35MainloopSm100TmaUmmaWarpSpecializedILi3ELi2ELi4ENS5_IJNS4_1CILi1EEESB_SB_EEEEENS5_IJNSA_ILi128EEENSA_ILi16EEENSA_ILi256EEEEEENS_10bfloat16_tENS5_IJlSB_lEEESI_SJ_NS4_8TiledMMAINS4_8MMA_AtomIJNS4_20SM100_MMA_F16BF16_SSISI_SI_fLi128ELi16ELNS4_4UMMA5MajorE0ELSO_0ELNSN_7ScaleInE0ELSP_0EEEEEENS4_6LayoutISC_NS5_IJNSA_ILi0EEEST_ST_EEEEENS5_IJNS4_10UnderscoreESW_SW_EEEEENS4_13SM90_TMA_LOADENS4_14ComposedLayoutINS4_7SwizzleILi3ELi4ELi3EEENS4_18smem_ptr_flag_bitsILi16EEENSS_INS5_IJNSA_ILi8EEENSA_ILi64EEEEEENS5_IJS16_SB_EEEEEEEvNS4_8identityESZ_S1A_vS1B_EENS_8epilogue10collective18CollectiveEpilogueINS1D_23Sm100TmaWarpSpecializedILi2ELi1ELi16ELb1ELb0EEEJSH_NS5_IJNSS_ISE_SB_EENSS_ISF_SB_EEEEESI_SJ_SI_SJ_NS1D_6fusion15FusionCallbacksIS1H_NS1L_17LinearCombinationISI_fSI_fLNS_15FloatRoundStyleE2EEESH_S1K_JEEENS4_5SM1004TMEM4LOAD26SM100_TMEM_LOAD_32dp32b16xESZ_NS10_INS11_ILi1ELi4ELi3EEES14_NSS_INS5_IJS15_SF_EEENS5_IJSF_SB_EEEEEEENS4_39AutoVectorizingCopyWithAssumedAlignmentILi128EEENS4_14SM90_TMA_STOREES1Z_S21_S21_EEEvvEEEEvNT_6ParamsE,"ax",@progbits
	.align	128
.text._ZN7cutlass13device_kernelINS_4gemm6kernel13GemmUniversalIN4cute5tupleIJiiiiEEENS1_10collective13CollectiveMmaINS1_35MainloopSm100TmaUmmaWarpSpecializedILi3ELi2ELi4ENS5_IJNS4_1CILi1EEESB_SB_EEEEENS5_IJNSA_ILi128EEENSA_ILi16EEENSA_ILi256EEEEEENS_10bfloat16_tENS5_IJlSB_lEEESI_SJ_NS4_8TiledMMAINS4_8MMA_AtomIJNS4_20SM100_MMA_F16BF16_SSISI_SI_fLi128ELi16ELNS4_4UMMA5MajorE0ELSO_0ELNSN_7ScaleInE0ELSP_0EEEEEENS4_6LayoutISC_NS5_IJNSA_ILi0EEEST_ST_EEEEENS5_IJNS4_10UnderscoreESW_SW_EEEEENS4_13SM90_TMA_LOADENS4_14ComposedLayoutINS4_7SwizzleILi3ELi4ELi3EEENS4_18smem_ptr_flag_bitsILi16EEENSS_INS5_IJNSA_ILi8EEENSA_ILi64EEEEEENS5_IJS16_SB_EEEEEEEvNS4_8identityESZ_S1A_vS1B_EENS_8epilogue10collective18CollectiveEpilogueINS1D_23Sm100TmaWarpSpecializedILi2ELi1ELi16ELb1ELb0EEEJSH_NS5_IJNSS_ISE_SB_EENSS_ISF_SB_EEEEESI_SJ_SI_SJ_NS1D_6fusion15FusionCallbacksIS1H_NS1L_17LinearCombinationISI_fSI_fLNS_15FloatRoundStyleE2EEESH_S1K_JEEENS4_5SM1004TMEM4LOAD26SM100_TMEM_LOAD_32dp32b16xESZ_NS10_INS11_ILi1ELi4ELi3EEES14_NSS_INS5_IJS15_SF_EEENS5_IJSF_SB_EEEEEEENS4_39AutoVectorizingCopyWithAssumedAlignmentILi128EEENS4_14SM90_TMA_STOREES1Z_S21_S21_EEEvvEEEEvNT_6ParamsE:
        .type           _ZN7cutlass13device_kernelINS_4gemm6kernel13GemmUniversalIN4cute5tupleIJiiiiEEENS1_10collective13CollectiveMmaINS1_35MainloopSm100TmaUmmaWarpSpecializedILi3ELi2ELi4ENS5_IJNS4_1CILi1EEESB_SB_EEEEENS5_IJNSA_ILi128EEENSA_ILi16EEENSA_ILi256EEEEEENS_10bfloat16_tENS5_IJlSB_lEEESI_SJ_NS4_8TiledMMAINS4_8MMA_AtomIJNS4_20SM100_MMA_F16BF16_SSISI_SI_fLi128ELi16ELNS4_4UMMA5MajorE0ELSO_0ELNSN_7ScaleInE0ELSP_0EEEEEENS4_6LayoutISC_NS5_IJNSA_ILi0EEEST_ST_EEEEENS5_IJNS4_10UnderscoreESW_SW_EEEEENS4_13SM90_TMA_LOADENS4_14ComposedLayoutINS4_7SwizzleILi3ELi4ELi3EEENS4_18smem_ptr_flag_bitsILi16EEENSS_INS5_IJNSA_ILi8EEENSA_ILi64EEEEEENS5_IJS16_SB_EEEEEEEvNS4_8identityESZ_S1A_vS1B_EENS_8epilogue10collective18CollectiveEpilogueINS1D_23Sm100TmaWarpSpecializedILi2ELi1ELi16ELb1ELb0EEEJSH_NS5_IJNSS_ISE_SB_EENSS_ISF_SB_EEEEESI_SJ_SI_SJ_NS1D_6fusion15FusionCallbacksIS1H_NS1L_17LinearCombinationISI_fSI_fLNS_15FloatRoundStyleE2EEESH_S1K_JEEENS4_5SM1004TMEM4LOAD26SM100_TMEM_LOAD_32dp32b16xESZ_NS10_INS11_ILi1ELi4ELi3EEES14_NSS_INS5_IJS15_SF_EEENS5_IJSF_SB_EEEEEEENS4_39AutoVectorizingCopyWithAssumedAlignmentILi128EEENS4_14SM90_TMA_STOREES1Z_S21_S21_EEEvvEEEEvNT_6ParamsE,@function
        .size           _ZN7cutlass13device_kernelINS_4gemm6kernel13GemmUniversalIN4cute5tupleIJiiiiEEENS1_10collective13CollectiveMmaINS1_35MainloopSm100TmaUmmaWarpSpecializedILi3ELi2ELi4ENS5_IJNS4_1CILi1EEESB_SB_EEEEENS5_IJNSA_ILi128EEENSA_ILi16EEENSA_ILi256EEEEEENS_10bfloat16_tENS5_IJlSB_lEEESI_SJ_NS4_8TiledMMAINS4_8MMA_AtomIJNS4_20SM100_MMA_F16BF16_SSISI_SI_fLi128ELi16ELNS4_4UMMA5MajorE0ELSO_0ELNSN_7ScaleInE0ELSP_0EEEEEENS4_6LayoutISC_NS5_IJNSA_ILi0EEEST_ST_EEEEENS5_IJNS4_10UnderscoreESW_SW_EEEEENS4_13SM90_TMA_LOADENS4_14ComposedLayoutINS4_7SwizzleILi3ELi4ELi3EEENS4_18smem_ptr_flag_bitsILi16EEENSS_INS5_IJNSA_ILi8EEENSA_ILi64EEEEEENS5_IJS16_SB_EEEEEEEvNS4_8identityESZ_S1A_vS1B_EENS_8epilogue10collective18CollectiveEpilogueINS1D_23Sm100TmaWarpSpecializedILi2ELi1ELi16ELb1ELb0EEEJSH_NS5_IJNSS_ISE_SB_EENSS_ISF_SB_EEEEESI_SJ_SI_SJ_NS1D_6fusion15FusionCallbacksIS1H_NS1L_17LinearCombinationISI_fSI_fLNS_15FloatRoundStyleE2EEESH_S1K_JEEENS4_5SM1004TMEM4LOAD26SM100_TMEM_LOAD_32dp32b16xESZ_NS10_INS11_ILi1ELi4ELi3EEES14_NSS_INS5_IJS15_SF_EEENS5_IJSF_SB_EEEEEEENS4_39AutoVectorizingCopyWithAssumedAlignmentILi128EEENS4_14SM90_TMA_STOREES1Z_S21_S21_EEEvvEEEEvNT_6ParamsE,(.L_x_138 - _ZN7cutlass13device_kernelINS_4gemm6kernel13GemmUniversalIN4cute5tupleIJiiiiEEENS1_10collective13CollectiveMmaINS1_35MainloopSm100TmaUmmaWarpSpecializedILi3ELi2ELi4ENS5_IJNS4_1CILi1EEESB_SB_EEEEENS5_IJNSA_ILi128EEENSA_ILi16EEENSA_ILi256EEEEEENS_10bfloat16_tENS5_IJlSB_lEEESI_SJ_NS4_8TiledMMAINS4_8MMA_AtomIJNS4_20SM100_MMA_F16BF16_SSISI_SI_fLi128ELi16ELNS4_4UMMA5MajorE0ELSO_0ELNSN_7ScaleInE0ELSP_0EEEEEENS4_6LayoutISC_NS5_IJNSA_ILi0EEEST_ST_EEEEENS5_IJNS4_10UnderscoreESW_SW_EEEEENS4_13SM90_TMA_LOADENS4_14ComposedLayoutINS4_7SwizzleILi3ELi4ELi3EEENS4_18smem_ptr_flag_bitsILi16EEENSS_INS5_IJNSA_ILi8EEENSA_ILi64EEEEEENS5_IJS16_SB_EEEEEEEvNS4_8identityESZ_S1A_vS1B_EENS_8epilogue10collective18CollectiveEpilogueINS1D_23Sm100TmaWarpSpecializedILi2ELi1ELi16ELb1ELb0EEEJSH_NS5_IJNSS_ISE_SB_EENSS_ISF_SB_EEEEESI_SJ_SI_SJ_NS1D_6fusion15FusionCallbacksIS1H_NS1L_17LinearCombinationISI_fSI_fLNS_15FloatRoundStyleE2EEESH_S1K_JEEENS4_5SM1004TMEM4LOAD26SM100_TMEM_LOAD_32dp32b16xESZ_NS10_INS11_ILi1ELi4ELi3EEES14_NSS_INS5_IJS15_SF_EEENS5_IJSF_SB_EEEEEEENS4_39AutoVectorizingCopyWithAssumedAlignmentILi128EEENS4_14SM90_TMA_STOREES1Z_S21_S21_EEEvvEEEEvNT_6ParamsE)
        .other          _ZN7cutlass13device_kernelINS_4gemm6kernel13GemmUniversalIN4cute5tupleIJiiiiEEENS1_10collective13CollectiveMmaINS1_35MainloopSm100TmaUmmaWarpSpecializedILi3ELi2ELi4ENS5_IJNS4_1CILi1EEESB_SB_EEEEENS5_IJNSA_ILi128EEENSA_ILi16EEENSA_ILi256EEEEEENS_10bfloat16_tENS5_IJlSB_lEEESI_SJ_NS4_8TiledMMAINS4_8MMA_AtomIJNS4_20SM100_MMA_F16BF16_SSISI_SI_fLi128ELi16ELNS4_4UMMA5MajorE0ELSO_0ELNSN_7ScaleInE0ELSP_0EEEEEENS4_6LayoutISC_NS5_IJNSA_ILi0EEEST_ST_EEEEENS5_IJNS4_10UnderscoreESW_SW_EEEEENS4_13SM90_TMA_LOADENS4_14ComposedLayoutINS4_7SwizzleILi3ELi4ELi3EEENS4_18smem_ptr_flag_bitsILi16EEENSS_INS5_IJNSA_ILi8EEENSA_ILi64EEEEEENS5_IJS16_SB_EEEEEEEvNS4_8identityESZ_S1A_vS1B_EENS_8epilogue10collective18CollectiveEpilogueINS1D_23Sm100TmaWarpSpecializedILi2ELi1ELi16ELb1ELb0EEEJSH_NS5_IJNSS_ISE_SB_EENSS_ISF_SB_EEEEESI_SJ_SI_SJ_NS1D_6fusion15FusionCallbacksIS1H_NS1L_17LinearCombinationISI_fSI_fLNS_15FloatRoundStyleE2EEESH_S1K_JEEENS4_5SM1004TMEM4LOAD26SM100_TMEM_LOAD_32dp32b16xESZ_NS10_INS11_ILi1ELi4ELi3EEES14_NSS_INS5_IJS15_SF_EEENS5_IJSF_SB_EEEEEEENS4_39AutoVectorizingCopyWithAssumedAlignmentILi128EEENS4_14SM90_TMA_STOREES1Z_S21_S21_EEEvvEEEEvNT_6ParamsE,@"STO_CUDA_ENTRY STV_DEFAULT"
_ZN7cutlass13device_kernelINS_4gemm6kernel13GemmUniversalIN4cute5tupleIJiiiiEEENS1_10collective13CollectiveMmaINS1_35MainloopSm100TmaUmmaWarpSpecializedILi3ELi2ELi4ENS5_IJNS4_1CILi1EEESB_SB_EEEEENS5_IJNSA_ILi128EEENSA_ILi16EEENSA_ILi256EEEEEENS_10bfloat16_tENS5_IJlSB_lEEESI_SJ_NS4_8TiledMMAINS4_8MMA_AtomIJNS4_20SM100_MMA_F16BF16_SSISI_SI_fLi128ELi16ELNS4_4UMMA5MajorE0ELSO_0ELNSN_7ScaleInE0ELSP_0EEEEEENS4_6LayoutISC_NS5_IJNSA_ILi0EEEST_ST_EEEEENS5_IJNS4_10UnderscoreESW_SW_EEEEENS4_13SM90_TMA_LOADENS4_14ComposedLayoutINS4_7SwizzleILi3ELi4ELi3EEENS4_18smem_ptr_flag_bitsILi16EEENSS_INS5_IJNSA_ILi8EEENSA_ILi64EEEEEENS5_IJS16_SB_EEEEEEEvNS4_8identityESZ_S1A_vS1B_EENS_8epilogue10collective18CollectiveEpilogueINS1D_23Sm100TmaWarpSpecializedILi2ELi1ELi16ELb1ELb0EEEJSH_NS5_IJNSS_ISE_SB_EENSS_ISF_SB_EEEEESI_SJ_SI_SJ_NS1D_6fusion15FusionCallbacksIS1H_NS1L_17LinearCombinationISI_fSI_fLNS_15FloatRoundStyleE2EEESH_S1K_JEEENS4_5SM1004TMEM4LOAD26SM100_TMEM_LOAD_32dp32b16xESZ_NS10_INS11_ILi1ELi4ELi3EEES14_NSS_INS5_IJS15_SF_EEENS5_IJSF_SB_EEEEEEENS4_39AutoVectorizingCopyWithAssumedAlignmentILi128EEENS4_14SM90_TMA_STOREES1Z_S21_S21_EEEvvEEEEvNT_6ParamsE:
[----:B------:R-:W1:Y:S01]  /*0000*/  LDC R1, c[0x0][0x37c] ;  /* 0x0000df00ff017b82 */ /* 0x000e620000000800 */
[----:B------:R-:W2:Y:S01]  /*0010*/  S2R R87, SR_TID.X ;  /* 0x0000000000577919 */ /* 0x000ea20000002100 */
[----:B------:R-:W3:Y:S01]  /*0020*/  LDCU.64 UR8, c[0x0][0x890] ;  /* 0x00011200ff0877ac */ /* 0x000ee20008000a00 */
[----:B------:R-:W-:Y:S02]  /*0030*/  PRMT R70, RZ, 0x7610, R70 ;  /* 0x00007610ff467816 */ /* 0x000fe40000000046 */
[----:B------:R-:W-:Y:S01]  /*0040*/  ELECT P5, URZ, PT ;  /* 0x0000000000ff782f */ /* 0x000fe200038a0000 */
[----:B------:R-:W4:Y:S01]  /*0050*/  LDCU.64 UR46, c[0x0][0x358] ;  /* 0x00006b00ff2e77ac */ /* 0x000f220008000a00 */
[----:B---3--:R-:W-:-:S04]  /*0060*/  UISETP.NE.U32.AND UP0, UPT, UR8, URZ, UPT ;  /* 0x000000ff0800728c */ /* 0x008fc8000bf05070 */
[----:B------:R-:W-:Y:S01]  /*0070*/  UISETP.NE.AND.EX UP0, UPT, UR9, URZ, UPT, UP0 ;  /* 0x000000ff0900728c */ /* 0x000fe2000bf05300 */
[----:B--2---:R-:W-:-:S05]  /*0080*/  SHF.R.U32.HI R74, RZ, 0x5, R87 ;  /* 0x00000005ff4a7819 */ /* 0x004fca0000011657 */
[----:B------:R-:W2:Y:S02]  /*0090*/  SHFL.IDX PT, R0, R74, RZ, 0x1f ;  /* 0x00001fff4a007589 */ /* 0x000ea400000e0000 */
[----:B--2---:R-:W-:Y:S01]  /*00a0*/  R2UR UR10, R0 ;  /* 0x00000000000a72ca */ /* 0x004fe200000e0000 */
[----:B-1--4-:R-:W-:-:S14]  /*00b0*/  BRA.U UP0, `(.L_x_0) ;  /* 0x00000001002c7547 */ /* 0x012fdc000b800000 */
[----:B------:R-:W1:Y:S02]  /*00c0*/  LDCU.64 UR4, c[0x0][0x888] ;  /* 0x00011100ff0477ac */ /* 0x000e640008000a00 */
[----:B-1----:R-:W-:-:S04]  /*00d0*/  UISETP.NE.U32.AND UP0, UPT, UR4, URZ, UPT ;  /* 0x000000ff0400728c */ /* 0x002fc8000bf05070 */
[----:B------:R-:W-:-:S09]  /*00e0*/  UISETP.NE.AND.EX UP0, UPT, UR5, URZ, UPT, UP0 ;  /* 0x000000ff0500728c */ /* 0x000fd2000bf05300 */
[----:B------:R-:W-:Y:S05]  /*00f0*/  BRA.U !UP0, `(.L_x_1) ;  /* 0x0000000108107547 */ /* 0x000fea000b800000 */
[----:B------:R-:W1:Y:S02]  /*0100*/  LDC.64 R2, c[0x0][0x888] ;  /* 0x00022200ff027b82 */ /* 0x000e640000000a00 */
[----:B-1----:R1:W5:Y:S01]  /*0110*/  LDG.E R35, desc[UR46][R2.64] ;  /* 0x0000002e02237981 */ /* 0x002362000c1e1900 */
[----:B------:R-:W-:Y:S01]  /*0120*/  HFMA2 R70, -RZ, RZ, 0, 5.9604644775390625e-08 ;  /* 0x00000001ff467431 */ /* 0x000fe200000001ff */
[----:B------:R-:W-:Y:S05]  /*0130*/  BRA `(.L_x_0) ;  /* 0x00000000000c7947 */ /* 0x000fea0003800000 */
.L_x_1:
[----:B------:R-:W1:Y:S01]  /*0140*/  LDCU UR4, c[0x0][0x880] ;  /* 0x00011000ff0477ac */ /* 0x000e620008000800 */
[----:B------:R-:W-:Y:S01]  /*0150*/  HFMA2 R70, -RZ, RZ, 0, 5.9604644775390625e-08 ;  /* 0x00000001ff467431 */ /* 0x000fe200000001ff */
[----:B-1----:R-:W-:-:S07]  /*0160*/  MOV R35, UR4 ;  /* 0x0000000400237c02 */ /* 0x002fce0008000f00 */
.L_x_0:
[----:B------:R-:W2:Y:S02]  /*0170*/  LDCU.64 UR4, c[0x0][0x8b0] ;  /* 0x00011600ff0477ac */ /* 0x000ea40008000a00 */
[----:B--2---:R-:W-:-:S04]  /*0180*/  UISETP.NE.U32.AND UP0, UPT, UR4, URZ, UPT ;  /* 0x000000ff0400728c */ /* 0x004fc8000bf05070 */
[----:B------:R-:W-:-:S09]  /*0190*/  UISETP.NE.AND.EX UP0, UPT, UR5, URZ, UPT, UP0 ;  /* 0x000000ff0500728c */ /* 0x000fd2000bf05300 */
[----:B------:R-:W-:Y:S05]  /*01a0*/  BRA.U UP0, `(.L_x_2) ;  /* 0x0000000100247547 */ /* 0x000fea000b800000 */
[----:B------:R-:W2:Y:S02]  /*01b0*/  LDCU.64 UR4, c[0x0][0x8a8] ;  /* 0x00011500ff0477ac */ /* 0x000ea40008000a00 */
[----:B--2---:R-:W-:-:S04]  /*01c0*/  UISETP.NE.U32.AND UP0, UPT, UR4, URZ, UPT ;  /* 0x000000ff0400728c */ /* 0x004fc8000bf05070 */
[----:B------:R-:W-:-:S09]  /*01d0*/  UISETP.NE.AND.EX UP0, UPT, UR5, URZ, UPT, UP0 ;  /* 0x000000ff0500728c */ /* 0x000fd2000bf05300 */
[----:B------:R-:W-:Y:S05]  /*01e0*/  BRA.U !UP0, `(.L_x_3) ;  /* 0x00000001080c7547 */ /* 0x000fea000b800000 */
[----:B------:R-:W2:Y:S02]  /*01f0*/  LDC.64 R32, c[0x0][0x8a8] ;  /* 0x00022a00ff207b82 */ /* 0x000ea40000000a00 */
[----:B--2---:R2:W5:Y:S01]  /*0200*/  LDG.E R32, desc[UR46][R32.64] ;  /* 0x0000002e20207981 */ /* 0x004562000c1e1900 */
[----:B------:R-:W-:Y:S05]  /*0210*/  BRA `(.L_x_2) ;  /* 0x0000000000087947 */ /* 0x000fea0003800000 */
.L_x_3:
[----:B------:R-:W2:Y:S02]  /*0220*/  LDCU UR4, c[0x0][0x8a0] ;  /* 0x00011400ff0477ac */ /* 0x000ea40008000800 */
[----:B--2---:R-:W-:Y:S02]  /*0230*/  MOV R32, UR4 ;  /* 0x0000000400207c02 */ /* 0x004fe40008000f00 */
.L_x_2:
[----:B------:R-:W-:Y:S01]  /*0240*/  IMAD.U32 R0, RZ, RZ, UR10 ;  /* 0x0000000aff007e24 */ /* 0x000fe2000f8e00ff */
[----:B------:R-:W-:Y:S04]  /*0250*/  BSSY.RECONVERGENT B0, `(.L_x_4) ;  /* 0x000000c000007945 */ /* 0x000fe80003800200 */
[C---:B------:R-:W-:Y:S02]  /*0260*/  ISETP.NE.OR P1, PT, R0.reuse, 0x1, !P5 ;  /* 0x000000010000780c */ /* 0x040fe40006f25670 */
[----:B------:R-:W-:-:S11]  /*0270*/  ISETP.NE.OR P0, PT, R0, 0x3, !P5 ;  /* 0x000000030000780c */ /* 0x000fd60006f05670 */
[----:B------:R-:W-:Y:S05]  /*0280*/  @P1 BRA `(.L_x_5) ;  /* 0x0000000000201947 */ /* 0x000fea0003800000 */
[----:B------:R-:W3:Y:S02]  /*0290*/  LDCU.64 UR4, c[0x0][0x348] ;  /* 0x00006900ff0477ac */ /* 0x000ee40008000a00 */
[----:B---3--:R-:W-:Y:S02]  /*02a0*/  UIADD3 UR6, UP1, UPT, UR4, 0x80, URZ ;  /* 0x0000008004067890 */ /* 0x008fe4000ff3e0ff */
[----:B------:R-:W-:Y:S02]  /*02b0*/  UIADD3 UR4, UP0, UPT, UR4, 0x180, URZ ;  /* 0x0000018004047890 */ /* 0x000fe4000ff1e0ff */
[----:B------:R-:W-:Y:S02]  /*02c0*/  UIADD3.X UR7, UPT, UPT, URZ, UR5, URZ, UP1, !UPT ;  /* 0x00000005ff077290 */ /* 0x000fe40008ffe4ff */
[----:B------:R-:W-:-:S07]  /*02d0*/  UIADD3.X UR5, UPT, UPT, URZ, UR5, URZ, UP0, !UPT ;  /* 0x00000005ff057290 */ /* 0x000fce00087fe4ff */
[----:B------:R3:W-:Y:S02]  /*02e0*/  UTMACCTL.PF [UR6] ;  /* 0x00000000060079b9 */ /* 0x0007e40008040000 */
[----:B------:R3:W-:Y:S02]  /*02f0*/  UTMACCTL.PF [UR4] ;  /* 0x00000000040079b9 */ /* 0x0007e40008040000 */
[----:B---3--:R-:W-:Y:S01]  /*0300*/  NOP ;  /* 0x0000000000007918 */ /* 0x008fe20000000000 */
.L_x_5:
[----:B------:R-:W-:Y:S05]  /*0310*/  BSYNC.RECONVERGENT B0 ;  /* 0x0000000000007941 */ /* 0x000fea0003800200 */
.L_x_4:
[----:B------:R-:W-:Y:S04]  /*0320*/  BSSY.RECONVERGENT B0, `(.L_x_6) ;  /* 0x000000a000007945 */ /* 0x000fe80003800200 */
        /* <DEDUP_REMOVED lines=9> */
.L_x_7:
[----:B------:R-:W-:Y:S05]  /*03c0*/  BSYNC.RECONVERGENT B0 ;  /* 0x0000000000007941 */ /* 0x000fea0003800200 */
.L_x_6:
[----:B------:R-:W3:Y:S01]  /*03d0*/  LDCU.64 UR4, c[0x0][0x888] ;  /* 0x00011100ff0477ac */ /* 0x000ee20008000a00 */
[----:B------:R-:W-:Y:S02]  /*03e0*/  UISETP.EQ.U32.AND UP1, UPT, UR8, URZ, UPT ;  /* 0x000000ff0800728c */ /* 0x000fe4000bf22070 */
[----:B------:R-:W-:Y:S02]  /*03f0*/  UPLOP3.LUT UP2, UPT, UPT, UPT, UPT, 0x80, 0x8 ;  /* 0x000000000008789c */ /* 0x000fe40003f4f070 */
[----:B---3--:R-:W-:-:S04]  /*0400*/  UISETP.NE.U32.AND UP0, UPT, UR4, URZ, UPT ;  /* 0x000000ff0400728c */ /* 0x008fc8000bf05070 */
[----:B------:R-:W-:-:S04]  /*0410*/  UISETP.NE.AND.EX UP0, UPT, UR5, URZ, UPT, UP0 ;  /* 0x000000ff0500728c */ /* 0x000fc8000bf05300 */
[----:B------:R-:W-:-:S04]  /*0420*/  UISETP.EQ.OR.EX UP3, UPT, UR9, URZ, !UP0, UP1 ;  /* 0x000000ff0900728c */ /* 0x000fc8000c762710 */
[----:B------:R-:W-:-:S05]  /*0430*/  UP2UR UR38, UPR, URZ, 0x8 ;  /* 0x00000008ff267883 */ /* 0x000fca0008000000 */
[----:B------:R-:W-:Y:S07]  /*0440*/  BRA.U !UP3, `(.L_x_8) ;  /* 0x000000010b207547 */ /* 0x000fee000b800000 */
[----:B------:R-:W-:Y:S01]  /*0450*/  UISETP.NE.U32.AND UP2, UPT, UR8, URZ, UPT ;  /* 0x000000ff0800728c */ /* 0x000fe2000bf45070 */
[----:B-----5:R-:W-:Y:S01]  /*0460*/  FSETP.NEU.AND P0, PT, R35, RZ, PT ;  /* 0x000000ff2300720b */ /* 0x020fe20003f0d000 */
[----:B------:R-:W-:Y:S02]  /*0470*/  USEL UR4, URZ, 0xffffffff, UP0 ;  /* 0xffffffffff047887 */ /* 0x000fe40008000000 */
[----:B------:R-:W-:-:S10]  /*0480*/  UISETP.NE.AND.EX UP2, UPT, UR9, URZ, UPT, UP2 ;  /* 0x000000ff0900728c */ /* 0x000fd4000bf45320 */
[----:B------:R-:W-:Y:S01]  /*0490*/  VOTEU.ANY UP1, P0 ;  /* 0x0000000000ff7886 */ /* 0x000fe20000020100 */
[----:B------:R-:W-:-:S04]  /*04a0*/  @!UP2 USEL UR4, URZ, 0xffffffff, UP1 ;  /* 0xffffffffff04a887 */ /* 0x000fc80008800000 */
[----:B------:R-:W-:-:S04]  /*04b0*/  ULOP3.LUT UR4, UR4, 0x1, URZ, 0xc0, !UPT ;  /* 0x0000000104047892 */ /* 0x000fc8000f8ec0ff */
[----:B------:R-:W-:-:S11]  /*04c0*/  UISETP.NE.U32.AND UP2, UPT, UR4, 0x1, UPT ;  /* 0x000000010400788c */ /* 0x000fd6000bf45070 */
.L_x_8:
[----:B-1----:R-:W1:Y:S01]  /*04d0*/  SHFL.IDX PT, R2, R74, RZ, 0x1f ;  /* 0x00001fff4a027589 */ /* 0x002e6200000e0000 */
[----:B------:R-:W-:-:S04]  /*04e0*/  UISETP.NE.AND UP1, UPT, UR10, 0x2, UPT ;  /* 0x000000020a00788c */ /* 0x000fc8000bf25270 */
[----:B------:R-:W-:Y:S01]  /*04f0*/  USEL UR18, URZ, 0x1, UP1 ;  /* 0x00000001ff127887 */ /* 0x000fe20008800000 */
[----:B-1----:R-:W-:-:S13]  /*0500*/  ISETP.NE.AND P0, PT, R2, RZ, PT ;  /* 0x000000ff0200720c */ /* 0x002fda0003f05270 */
[----:B------:R-:W-:Y:S05]  /*0510*/  @P0 BRA `(.L_x_9) ;  /* 0x0000000000400947 */ /* 0x000fea0003800000 */
[----:B------:R-:W1:Y:S01]  /*0520*/  S2UR UR4, SR_CgaCtaId ;  /* 0x00000000000479c3 */ /* 0x000e620000008800 */
[----:B------:R-:W-:Y:S01]  /*0530*/  UMOV UR5, 0x400 ;  /* 0x0000040000057882 */ /* 0x000fe20000000000 */
[----:B------:R-:W-:Y:S01]  /*0540*/  UMOV UR6, 0x1 ;  /* 0x0000000100067882 */ /* 0x000fe20000000000 */
[----:B------:R-:W-:Y:S01]  /*0550*/  ELECT P0, URZ, PT ;  /* 0x0000000000ff782f */ /* 0x000fe20003800000 */
[----:B------:R-:W-:-:S04]  /*0560*/  UIADD3 UR6, UPT, UPT, -UR6, 0x100000, URZ ;  /* 0x0010000006067890 */ /* 0x000fc8000fffe1ff */
[----:B------:R-:W-:Y:S02]  /*0570*/  USHF.L.U32 UR7, UR6, 0xb, URZ ;  /* 0x0000000b06077899 */ /* 0x000fe400080006ff */
[----:B------:R-:W-:Y:S02]  /*0580*/  USHF.L.U32 UR6, UR6, 0x1, URZ ;  /* 0x0000000106067899 */ /* 0x000fe400080006ff */
[----:B-1----:R-:W-:Y:S01]  /*0590*/  ULEA UR4, UR4, UR5, 0x18 ;  /* 0x0000000504047291 */ /* 0x002fe2000f8ec0ff */
[----:B------:R-:W1:Y:S11]  /*05a0*/  FENCE.VIEW.ASYNC.S ;  /* 0x00000000000073c6 */ /* 0x000e760000000000 */
[----:B-1----:R1:W3:Y:S01]  /*05b0*/  SYNCS.EXCH.64 URZ, [UR4], UR6 ;  /* 0x0000000604ff75b2 */ /* 0x0022e20008000100 */
[----:B------:R1:W4:Y:S01]  /*05c0*/  SYNCS.EXCH.64 URZ, [UR4+0x18], UR6 ;  /* 0x0000180604ff75b2 */ /* 0x0003220008000100 */
[----:B------:R1:W1:Y:S01]  /*05d0*/  SYNCS.EXCH.64 URZ, [UR4+0x8], UR6 ;  /* 0x0000080604ff75b2 */ /* 0x0002620008000100 */
[----:B------:R1:W1:Y:S01]  /*05e0*/  SYNCS.EXCH.64 URZ, [UR4+0x20], UR6 ;  /* 0x0000200604ff75b2 */ /* 0x0002620008000100 */
[----:B------:R1:W1:Y:S01]  /*05f0*/  SYNCS.EXCH.64 URZ, [UR4+0x10], UR6 ;  /* 0x0000100604ff75b2 */ /* 0x0002620008000100 */
[----:B------:R1:W1:Y:S01]  /*0600*/  SYNCS.EXCH.64 URZ, [UR4+0x28], UR6 ;  /* 0x0000280604ff75b2 */ /* 0x0002620008000100 */
[----:B------:R-:W-:Y:S01]  /*0610*/  NOP ;  /* 0x0000000000007918 */ /* 0x000fe20000000000 */
.L_x_9:
[----:B------:R-:W2:Y:S01]  /*0620*/  SHFL.IDX PT, R2, R74, RZ, 0x1f ;  /* 0x00001fff4a027589 */ /* 0x000ea200000e0000 */
[----:B------:R-:W-:Y:S01]  /*0630*/  NOP ;  /* 0x0000000000007918 */ /* 0x000fe20000000000 */
[----:B--2---:R-:W-:-:S13]  /*0640*/  ISETP.NE.AND P0, PT, R2, 0x1, PT ;  /* 0x000000010200780c */ /* 0x004fda0003f05270 */
[----:B------:R-:W-:Y:S05]  /*0650*/  @P0 BRA `(.L_x_10) ;  /* 0x0000000000480947 */ /* 0x000fea0003800000 */
[----:B-1----:R-:W1:Y:S01]  /*0660*/  S2UR UR4, SR_CgaCtaId ;  /* 0x00000000000479c3 */ /* 0x002e620000008800 */
[----:B------:R-:W-:Y:S01]  /*0670*/  UMOV UR5, 0x400 ;  /* 0x0000040000057882 */ /* 0x000fe20000000000 */
[----:B------:R-:W-:Y:S01]  /*0680*/  UMOV UR8, 0x20 ;  /* 0x0000002000087882 */ /* 0x000fe20000000000 */
[----:B------:R-:W-:Y:S01]  /*0690*/  UMOV UR6, 0x80 ;  /* 0x0000008000067882 */ /* 0x000fe20000000000 */
[----:B------:R-:W-:-:S04]  /*06a0*/  UIADD3 UR8, UPT, UPT, -UR8, 0x100000, URZ ;  /* 0x0010000008087890 */ /* 0x000fc8000fffe1ff */
[----:B------:R-:W-:Y:S02]  /*06b0*/  USHF.L.U32 UR9, UR8, 0xb, URZ ;  /* 0x0000000b08097899 */ /* 0x000fe400080006ff */
[----:B------:R-:W-:Y:S02]  /*06c0*/  USHF.L.U32 UR8, UR8, 0x1, URZ ;  /* 0x0000000108087899 */ /* 0x000fe400080006ff */
[----:B------:R-:W-:-:S04]  /*06d0*/  UIADD3 UR6, UPT, UPT, -UR6, 0x100000, URZ ;  /* 0x0010000006067890 */ /* 0x000fc8000fffe1ff */
[----:B------:R-:W-:Y:S02]  /*06e0*/  USHF.L.U32 UR7, UR6, 0xb, URZ ;  /* 0x0000000b06077899 */ /* 0x000fe400080006ff */
[----:B------:R-:W-:Y:S01]  /*06f0*/  USHF.L.U32 UR6, UR6, 0x1, URZ ;  /* 0x0000000106067899 */ /* 0x000fe200080006ff */
[----:B------:R-:W-:Y:S01]  /*0700*/  ELECT P0, URZ, PT ;  /* 0x0000000000ff782f */ /* 0x000fe20003800000 */
[----:B-1----:R-:W-:Y:S01]  /*0710*/  ULEA UR4, UR4, UR5, 0x18 ;  /* 0x0000000504047291 */ /* 0x002fe2000f8ec0ff */
[----:B------:R-:W1:Y:S11]  /*0720*/  FENCE.VIEW.ASYNC.S ;  /* 0x00000000000073c6 */ /* 0x000e760000000000 */
[----:B-1----:R2:W1:Y:S01]  /*0730*/  SYNCS.EXCH.64 URZ, [UR4+0x30], UR8 ;  /* 0x0000300804ff75b2 */ /* 0x0024620008000100 */
[----:B------:R2:W1:Y:S01]  /*0740*/  SYNCS.EXCH.64 URZ, [UR4+0x40], UR6 ;  /* 0x0000400604ff75b2 */ /* 0x0004620008000100 */
[----:B------:R2:W1:Y:S01]  /*0750*/  SYNCS.EXCH.64 URZ, [UR4+0x38], UR8 ;  /* 0x0000380804ff75b2 */ /* 0x0004620008000100 */
[----:B------:R2:W1:Y:S02]  /*0760*/  SYNCS.EXCH.64 URZ, [UR4+0x48], UR6 ;  /* 0x0000480604ff75b2 */ /* 0x0004640008000100 */
[----:B--2---:R-:W-:Y:S01]  /*0770*/  NOP ;  /* 0x0000000000007918 */ /* 0x004fe20000000000 */
.L_x_10:
[----:B------:R-:W2:Y:S01]  /*0780*/  SHFL.IDX PT, R2, R74, RZ, 0x1f ;  /* 0x00001fff4a027589 */ /* 0x000ea200000e0000 */
[----:B------:R-:W-:Y:S01]  /*0790*/  NOP ;  /* 0x0000000000007918 */ /* 0x000fe20000000000 */
[----:B--2---:R-:W-:-:S13]  /*07a0*/  ISETP.NE.AND P0, PT, R2, 0x3, PT ;  /* 0x000000030200780c */ /* 0x004fda0003f05270 */
[----:B------:R-:W-:Y:S05]  /*07b0*/  @P0 BRA `(.L_x_11) ;  /* 0x0000000000300947 */ /* 0x000fea0003800000 */
[----:B-1----:R-:W1:Y:S01]  /*07c0*/  S2UR UR6, SR_CgaCtaId ;  /* 0x00000000000679c3 */ /* 0x002e620000008800 */
[----:B------:R-:W-:Y:S01]  /*07d0*/  UMOV UR4, 0x400 ;  /* 0x0000040000047882 */ /* 0x000fe20000000000 */
[----:B------:R-:W-:Y:S01]  /*07e0*/  UMOV UR5, 0x20 ;  /* 0x0000002000057882 */ /* 0x000fe20000000000 */
[----:B------:R-:W-:Y:S01]  /*07f0*/  ELECT P0, URZ, PT ;  /* 0x0000000000ff782f */ /* 0x000fe20003800000 */
[----:B-1----:R-:W-:Y:S02]  /*0800*/  ULEA UR6, UR6, UR4, 0x18 ;  /* 0x0000000406067291 */ /* 0x002fe4000f8ec0ff */
[----:B------:R-:W-:-:S04]  /*0810*/  UIADD3 UR4, UPT, UPT, -UR5, 0x100000, URZ ;  /* 0x0010000005047890 */ /* 0x000fc8000fffe1ff */
[----:B------:R-:W-:Y:S02]  /*0820*/  USHF.L.U32 UR5, UR4, 0xb, URZ ;  /* 0x0000000b04057899 */ /* 0x000fe400080006ff */
[----:B------:R-:W-:Y:S01]  /*0830*/  USHF.L.U32 UR4, UR4, 0x1, URZ ;  /* 0x0000000104047899 */ /* 0x000fe200080006ff */
[----:B------:R-:W1:Y:S11]  /*0840*/  FENCE.VIEW.ASYNC.S ;  /* 0x00000000000073c6 */ /* 0x000e760000000000 */
[----:B-1----:R2:W1:Y:S01]  /*0850*/  SYNCS.EXCH.64 URZ, [UR6+0x50], UR4 ;  /* 0x0000500406ff75b2 */ /* 0x0024620008000100 */
[----:B------:R2:W1:Y:S02]  /*0860*/  SYNCS.EXCH.64 URZ, [UR6+0x58], UR4 ;  /* 0x0000580406ff75b2 */ /* 0x0004640008000100 */
[----:B--2---:R-:W-:Y:S01]  /*0870*/  NOP ;  /* 0x0000000000007918 */ /* 0x004fe20000000000 */
.L_x_11:
[----:B------:R-:W2:Y:S01]  /*0880*/  SHFL.IDX PT, R2, R74, RZ, 0x1f ;  /* 0x00001fff4a027589 */ /* 0x000ea200000e0000 */
[----:B------:R-:W-:Y:S01]  /*0890*/  NOP ;  /* 0x0000000000007918 */ /* 0x000fe20000000000 */
[----:B--2---:R-:W-:-:S13]  /*08a0*/  ISETP.NE.AND P0, PT, R2, 0x4, PT ;  /* 0x000000040200780c */ /* 0x004fda0003f05270 */
[----:B------:R-:W-:Y:S05]  /*08b0*/  @P0 BRA `(.L_x_12) ;  /* 0x00000000004c0947 */ /* 0x000fea0003800000 */
[----:B-1----:R-:W1:Y:S01]  /*08c0*/  S2UR UR6, SR_CgaCtaId ;  /* 0x00000000000679c3 */ /* 0x002e620000008800 */
[----:B------:R-:W-:Y:S01]  /*08d0*/  UMOV UR4, 0x100 ;  /* 0x0000010000047882 */ /* 0x000fe20000000000 */
[----:B------:R-:W-:Y:S01]  /*08e0*/  UMOV UR5, 0x400 ;  /* 0x0000040000057882 */ /* 0x000fe20000000000 */
[----:B------:R-:W-:Y:S01]  /*08f0*/  USEL UR4, UR4, 0xe0, UP2 ;  /* 0x000000e004047887 */ /* 0x000fe20009000000 */
[----:B------:R-:W-:Y:S01]  /*0900*/  UMOV UR8, 0x1 ;  /* 0x0000000100087882 */ /* 0x000fe20000000000 */
[----:B------:R-:W-:Y:S01]  /*0910*/  ELECT P0, URZ, PT ;  /* 0x0000000000ff782f */ /* 0x000fe20003800000 */
[----:B------:R-:W-:-:S04]  /*0920*/  UIADD3 UR8, UPT, UPT, -UR8, 0x100000, URZ ;  /* 0x0010000008087890 */ /* 0x000fc8000fffe1ff */
[----:B------:R-:W-:Y:S02]  /*0930*/  USHF.L.U32 UR9, UR8, 0xb, URZ ;  /* 0x0000000b08097899 */ /* 0x000fe400080006ff */
[----:B------:R-:W-:Y:S02]  /*0940*/  USHF.L.U32 UR8, UR8, 0x1, URZ ;  /* 0x0000000108087899 */ /* 0x000fe400080006ff */
[----:B-1----:R-:W-:Y:S02]  /*0950*/  ULEA UR6, UR6, UR5, 0x18 ;  /* 0x0000000506067291 */ /* 0x002fe4000f8ec0ff */
[----:B------:R-:W-:-:S04]  /*0960*/  UIADD3 UR4, UPT, UPT, -UR4, 0x100000, URZ ;  /* 0x0010000004047890 */ /* 0x000fc8000fffe1ff */
[----:B------:R-:W-:Y:S02]  /*0970*/  USHF.L.U32 UR5, UR4, 0xb, URZ ;  /* 0x0000000b04057899 */ /* 0x000fe400080006ff */
[----:B------:R-:W-:Y:S01]  /*0980*/  USHF.L.U32 UR4, UR4, 0x1, URZ ;  /* 0x0000000104047899 */ /* 0x000fe200080006ff */
[----:B------:R-:W1:Y:S03]  /*0990*/  FENCE.VIEW.ASYNC.S ;  /* 0x00000000000073c6 */ /* 0x000e660000000000 */
[----:B-1----:R2:W1:Y:S08]  /*09a0*/  SYNCS.EXCH.64 URZ, [UR6+0x60], UR8 ;  /* 0x0000600806ff75b2 */ /* 0x0024700008000100 */
[----:B------:R2:W1:Y:S01]  /*09b0*/  SYNCS.EXCH.64 URZ, [UR6+0x70], UR4 ;  /* 0x0000700406ff75b2 */ /* 0x0004620008000100 */
[----:B------:R2:W1:Y:S01]  /*09c0*/  SYNCS.EXCH.64 URZ, [UR6+0x68], UR8 ;  /* 0x0000680806ff75b2 */ /* 0x0004620008000100 */
[----:B------:R2:W1:Y:S02]  /*09d0*/  SYNCS.EXCH.64 URZ, [UR6+0x78], UR4 ;  /* 0x0000780406ff75b2 */ /* 0x0004640008000100 */
[----:B--2---:R-:W-:Y:S01]  /*09e0*/  NOP ;  /* 0x0000000000007918 */ /* 0x004fe20000000000 */
.L_x_12:
        /* <DEDUP_REMOVED lines=20> */
[----:B------:R2:W1:Y:S01]  /*0b30*/  SYNCS.EXCH.64 URZ, [UR4+0xa8], UR6 ;  /* 0x0000a80604ff75b2 */ /* 0x0004620008000100 */
[----:B------:R2:W1:Y:S01]  /*0b40*/  SYNCS.EXCH.64 URZ, [UR4+0x90], UR8 ;  /* 0x0000900804ff75b2 */ /* 0x0004620008000100 */
[----:B------:R2:W1:Y:S01]  /*0b50*/  SYNCS.EXCH.64 URZ, [UR4+0xb0], UR6 ;  /* 0x0000b00604ff75b2 */ /* 0x0004620008000100 */
[----:B------:R2:W1:Y:S01]  /*0b60*/  SYNCS.EXCH.64 URZ, [UR4+0x98], UR8 ;  /* 0x0000980804ff75b2 */ /* 0x0004620008000100 */
[----:B------:R2:W1:Y:S02]  /*0b70*/  SYNCS.EXCH.64 URZ, [UR4+0xb8], UR6 ;  /* 0x0000b80604ff75b2 */ /* 0x0004640008000100 */
[----:B--2---:R-:W-:Y:S01]  /*0b80*/  NOP ;  /* 0x0000000000007918 */ /* 0x004fe20000000000 */
.L_x_13:
        /* <DEDUP_REMOVED lines=13> */
[----:B-1----:R2:W1:Y:S01]  /*0c60*/  SYNCS.EXCH.64 URZ, [UR4+0xc0], UR6 ;  /* 0x0000c00604ff75b2 */ /* 0x0024620008000100 */
[----:B------:R2:W1:Y:S01]  /*0c70*/  SYNCS.EXCH.64 URZ, [UR4+0xd0], UR6 ;  /* 0x0000d00604ff75b2 */ /* 0x0004620008000100 */
[----:B------:R2:W1:Y:S01]  /*0c80*/  SYNCS.EXCH.64 URZ, [UR4+0xc8], UR6 ;  /* 0x0000c80604ff75b2 */ /* 0x0004620008000100 */
[----:B------:R2:W1:Y:S02]  /*0c90*/  SYNCS.EXCH.64 URZ, [UR4+0xd8], UR6 ;  /* 0x0000d80604ff75b2 */ /* 0x0004640008000100 */
[----:B--2---:R-:W-:Y:S01]  /*0ca0*/  NOP ;  /* 0x0000000000007918 */ /* 0x004fe20000000000 */
.L_x_14:
[----:B------:R-:W2:Y:S01]  /*0cb0*/  S2UR UR5, SR_CTAID.X ;  /* 0x00000000000579c3 */ /* 0x000ea20000002500 */
[----:B------:R-:W-:-:S05]  /*0cc0*/  CS2R.32 R69, SR_CgaSize ;  /* 0x0000000000457805 */ /* 0x000fca0000008a00 */
[----:B------:R-:W-:-:S05]  /*0cd0*/  IMAD R69, R69, -0xa0, RZ ;  /* 0xffffff6045457824 */ /* 0x000fca00078e02ff */
[----:B-1----:R-:W-:-:S14]  /*0ce0*/  R2UR UR7, R69 ;  /* 0x00000000450772ca */ /* 0x002fdc00000e0000 */
[----:B------:R-:W1:Y:S01]  /*0cf0*/  LDCU UR7, c[0x0][UR7+0x2b0] ;  /* 0x00005600070777ac */ /* 0x000e620008000800 */
[----:B------:R-:W-:Y:S01]  /*0d00*/  NOP ;  /* 0x0000000000007918 */ /* 0x000fe20000000000 */
[----:B------:R-:W-:-:S05]  /*0d10*/  CS2R.32 R69, SR_CgaSize ;  /* 0x0000000000457805 */ /* 0x000fca0000008a00 */
[----:B------:R-:W-:-:S05]  /*0d20*/  IMAD R69, R69, -0xa0, RZ ;  /* 0xffffff6045457824 */ /* 0x000fca00078e02ff */
[----:B------:R-:W-:-:S14]  /*0d30*/  R2UR UR6, R69 ;  /* 0x00000000450672ca */ /* 0x000fdc00000e0000 */
[----:B------:R-:W3:Y:S01]  /*0d40*/  LDCU UR6, c[0x0][UR6+0x2b4] ;  /* 0x00005680060677ac */ /* 0x000ee20008000800 */
[----:B------:R-:W4:Y:S08]  /*0d50*/  S2UR UR4, SR_CTAID.Y ;  /* 0x00000000000479c3 */ /* 0x000f300000002600 */
[----:B------:R-:W3:Y:S01]  /*0d60*/  LDC R9, c[0x0][0xb24] ;  /* 0x0002c900ff097b82 */ /* 0x000ee20000000800 */
[----:B--2---:R-:W-:-:S02]  /*0d70*/  I2FP.F32.U32 R4, UR5 ;  /* 0x0000000500047c45 */ /* 0x004fc40008201000 */
[----:B------:R-:W-:-:S05]  /*0d80*/  CS2R.32 R5, SR_CgaSize ;  /* 0x0000000000057805 */ /* 0x000fca0000008a00 */
[----:B------:R-:W-:-:S06]  /*0d90*/  IMAD R5, R5, -0xa0, RZ ;  /* 0xffffff6005057824 */ /* 0x000fcc00078e02ff */
[----:B------:R-:W2:Y:S01]  /*0da0*/  LDC R5, c[0x0][R5+0x2a0] ;  /* 0x0000a80005057b82 */ /* 0x000ea20000000800 */
[----:B------:R-:W-:Y:S01]  /*0db0*/  MOV R69, UR5 ;  /* 0x0000000500457c02 */ /* 0x000fe20008000f00 */
[----:B-1----:R-:W-:Y:S01]  /*0dc0*/  FMUL R4, R4, UR7 ;  /* 0x0000000704047c20 */ /* 0x002fe20008400000 */
[----:B----4-:R-:W-:Y:S02]  /*0dd0*/  I2FP.F32.U32 R2, UR4 ;  /* 0x0000000400027c45 */ /* 0x010fe40008201000 */
[----:B------:R-:W-:-:S05]  /*0de0*/  CS2R.32 R3, SR_CgaSize ;  /* 0x0000000000037805 */ /* 0x000fca0000008a00 */
[----:B------:R-:W-:-:S06]  /*0df0*/  IMAD R3, R3, -0xa0, RZ ;  /* 0xffffff6003037824 */ /* 0x000fcc00078e02ff */
[----:B------:R-:W1:Y:S01]  /*0e00*/  LDC R3, c[0x0][R3+0x2a4] ;  /* 0x0000a90003037b82 */ /* 0x000e620000000800 */
[----:B------:R-:W4:Y:S01]  /*0e10*/  F2I.U32.TRUNC.NTZ R68, R4 ;  /* 0x0000000400447305 */ /* 0x000f22000020f000 */
[----:B------:R-:W-:Y:S01]  /*0e20*/  MOV R63, UR4 ;  /* 0x00000004003f7c02 */ /* 0x000fe20008000f00 */
[----:B---3--:R-:W-:-:S05]  /*0e30*/  FMUL R2, R2, UR6 ;  /* 0x0000000602027c20 */ /* 0x008fca0008400000 */
[----:B------:R-:W-:Y:S01]  /*0e40*/  BAR.SYNC.DEFER_BLOCKING 0x0 ;  /* 0x0000000000007b1d */ /* 0x000fe20000010000 */
[----:B------:R-:W-:-:S05]  /*0e50*/  ISETP.GE.AND P0, PT, R9, 0x1, PT ;  /* 0x000000010900780c */ /* 0x000fca0003f06270 */
[----:B------:R-:W3:Y:S02]  /*0e60*/  F2I.U32.TRUNC.NTZ R62, R2 ;  /* 0x00000002003e7305 */ /* 0x000ee4000020f000 */
[----:B------:R-:W1:Y:S01]  /*0e70*/  S2UR UR60, SR_CTAID.Z ;  /* 0x00000000003c79c3 */ /* 0x000e620000002700 */
[----:B----4-:R-:W-:-:S05]  /*0e80*/  IADD3 R68, PT, PT, -R68, RZ, RZ ;  /* 0x000000ff44447210 */ /* 0x010fca0007ffe1ff */
[----:B--2---:R-:W-:Y:S01]  /*0e90*/  IMAD R68, R5, R68, UR5 ;  /* 0x0000000505447e24 */ /* 0x004fe2000f8e0244 */
[----:B---3--:R-:W-:-:S05]  /*0ea0*/  IADD3 R62, PT, PT, -R62, RZ, RZ ;  /* 0x000000ff3e3e7210 */ /* 0x008fca0007ffe1ff */
[----:B-1----:R-:W-:Y:S01]  /*0eb0*/  IMAD R62, R3, R62, UR4 ;  /* 0x00000004033e7e24 */ /* 0x002fe2000f8e023e */
[----:B------:R-:W-:Y:S06]  /*0ec0*/  @!P0 BRA `(.L_x_15) ;  /* 0x0000000000b88947 */ /* 0x000fec0003800000 */
[----:B------:R-:W1:Y:S01]  /*0ed0*/  LDC.64 R4, c[0x0][0xb18] ;  /* 0x0002c600ff047b82 */ /* 0x000e620000000a00 */
[----:B------:R-:W-:-:S07]  /*0ee0*/  ISETP.NE.AND P0, PT, R9, 0x1, PT ;  /* 0x000000010900780c */ /* 0x000fce0003f05270 */
[----:B------:R-:W2:Y:S08]  /*0ef0*/  LDC R10, c[0x0][0xb0c] ;  /* 0x0002c300ff0a7b82 */ /* 0x000eb00000000800 */
[----:B------:R-:W3:Y:S08]  /*0f00*/  LDC R11, c[0x0][0x370] ;  /* 0x0000dc00ff0b7b82 */ /* 0x000ef00000000800 */
[----:B------:R-:W4:Y:S01]  /*0f10*/  LDC R12, c[0x0][0x374] ;  /* 0x0000dd00ff0c7b82 */ /* 0x000f220000000800 */
[----:B-1----:R-:W-:-:S07]  /*0f20*/  ISETP.NE.AND P1, PT, R4, 0x1, PT ;  /* 0x000000010400780c */ /* 0x002fce0003f25270 */
[----:B------:R-:W3:Y:S01]  /*0f30*/  LDC.64 R6, c[0x0][0xb10] ;  /* 0x0002c400ff067b82 */ /* 0x000ee20000000a00 */
[----:B--2---:R-:W-:-:S07]  /*0f40*/  ISETP.NE.AND P2, PT, R10, 0x1, PT ;  /* 0x000000010a00780c */ /* 0x004fce0003f45270 */
[----:B------:R-:W1:Y:S08]  /*0f50*/  LDC R8, c[0x0][0xb20] ;  /* 0x0002c800ff087b82 */ /* 0x000e700000000800 */
[----:B------:R-:W2:Y:S01]  /*0f60*/  LDC.64 R2, c[0x0][0xb28] ;  /* 0x0002ca00ff027b82 */ /* 0x000ea20000000a00 */
[----:B----4-:R-:W-:-:S04]  /*0f70*/  IMAD.HI.U32 R13, R12, R5, RZ ;  /* 0x000000050c0d7227 */ /* 0x010fc800078e00ff */
[----:B------:R-:W-:-:S04]  /*0f80*/  IMAD.HI.U32 R5, R63, R5, RZ ;  /* 0x000000053f057227 */ /* 0x000fc800078e00ff */
[----:B---3--:R-:W-:-:S04]  /*0f90*/  IMAD.HI.U32 R14, R11, R6, RZ ;  /* 0x000000060b0e7227 */ /* 0x008fc800078e00ff */
[----:B------:R-:W-:Y:S01]  /*0fa0*/  IMAD.HI.U32 R16, R69, R6, RZ ;  /* 0x0000000645107227 */ /* 0x000fe200078e00ff */
[-C--:B------:R-:W-:Y:S02]  /*0fb0*/  @P2 SHF.R.U32.HI R11, RZ, R7.reuse, R14 ;  /* 0x00000007ff0b2219 */ /* 0x080fe4000001160e */
[-C--:B-1----:R-:W-:Y:S02]  /*0fc0*/  @P1 SHF.R.U32.HI R12, RZ, R8.reuse, R13 ;  /* 0x00000008ff0c1219 */ /* 0x082fe4000001160d */
[----:B------:R-:W-:Y:S02]  /*0fd0*/  SHF.R.U32.HI R8, RZ, R8, R5 ;  /* 0x00000008ff087219 */ /* 0x000fe40000011605 */
[----:B------:R-:W-:Y:S02]  /*0fe0*/  SHF.R.U32.HI R16, RZ, R7, R16 ;  /* 0x00000007ff107219 */ /* 0x000fe40000011610 */
[----:B------:R-:W-:Y:S01]  /*0ff0*/  SEL R5, R63, R8, !P1 ;  /* 0x000000083f057207 */ /* 0x000fe20004800000 */
[----:B--2---:R-:W-:Y:S01]  /*1000*/  IMAD.HI.U32 R14, R12, R2, RZ ;  /* 0x000000020c0e7227 */ /* 0x004fe200078e00ff */
[----:B------:R-:W-:-:S03]  /*1010*/  SEL R7, R69, R16, !P2 ;  /* 0x0000001045077207 */ /* 0x000fc60005000000 */
[----:B------:R-:W-:Y:S01]  /*1020*/  IMAD.HI.U32 R6, R11, R2, RZ ;  /* 0x000000020b067227 */ /* 0x000fe200078e00ff */
[----:B------:R-:W-:-:S04]  /*1030*/  @P0 SHF.R.U32.HI R12, RZ, R3, R14 ;  /* 0x00000003ff0c0219 */ /* 0x000fc8000001160e */
[----:B------:R-:W-:Y:S01]  /*1040*/  @P0 SHF.R.U32.HI R11, RZ, R3, R6 ;  /* 0x00000003ff0b0219 */ /* 0x000fe20000011606 */
[----:B------:R-:W-:-:S04]  /*1050*/  IMAD R12, R12, R9, RZ ;  /* 0x000000090c0c7224 */ /* 0x000fc800078e02ff */
[----:B------:R-:W-:Y:S01]  /*1060*/  IMAD R6, R11, R9, RZ ;  /* 0x000000090b067224 */ /* 0x000fe200078e02ff */
[----:B------:R-:W-:-:S04]  /*1070*/  ISETP.GE.AND P1, PT, R5, R12, PT ;  /* 0x0000000c0500720c */ /* 0x000fc80003f26270 */
[----:B------:R-:W-:Y:S01]  /*1080*/  ISETP.GE.OR P1, PT, R7, R6, P1 ;  /* 0x000000060700720c */ /* 0x000fe20000f26670 */
[----:B------:R-:W-:-:S05]  /*1090*/  IMAD.HI.U32 R6, R5, R2, RZ ;  /* 0x0000000205067227 */ /* 0x000fca00078e00ff */
[----:B------:R-:W-:-:S04]  /*10a0*/  SHF.R.U32.HI R6, RZ, R3, R6 ;  /* 0x00000003ff067219 */ /* 0x000fc80000011606 */
[----:B------:R-:W-:-:S03]  /*10b0*/  SEL R6, R5, R6, !P0 ;  /* 0x0000000605067207 */ /* 0x000fc60004000000 */
[----:B------:R-:W-:Y:S01]  /*10c0*/  @!P1 IMAD.HI.U32 R8, R7, R2, RZ ;  /* 0x0000000207089227 */ /* 0x000fe200078e00ff */
[----:B------:R-:W-:-:S04]  /*10d0*/  IADD3 R2, PT, PT, -R6, RZ, RZ ;  /* 0x000000ff06027210 */ /* 0x000fc80007ffe1ff */
[----:B------:R-:W-:Y:S01]  /*10e0*/  @!P1 SHF.R.U32.HI R8, RZ, R3, R8 ;  /* 0x00000003ff089219 */ /* 0x000fe20000011608 */
[----:B------:R-:W-:-:S03]  /*10f0*/  IMAD R2, R9, R2, R5 ;  /* 0x0000000209027224 */ /* 0x000fc600078e0205 */
[----:B------:R-:W-:Y:S02]  /*1100*/  @!P1 SEL R3, R7, R8, !P0 ;  /* 0x0000000807039207 */ /* 0x000fe40004000000 */
[----:B------:R-:W-:-:S03]  /*1110*/  IADD3 R8, PT, PT, -R5, RZ, RZ ;  /* 0x000000ff05087210 */ /* 0x000fc60007ffe1ff */
[--C-:B------:R-:W-:Y:S02]  /*1120*/  @!P1 IMAD.IADD R6, R6, 0x1, -R3.reuse ;  /* 0x0000000106069824 */ /* 0x100fe400078e0a03 */
[----:B------:R-:W-:Y:S01]  /*1130*/  @!P1 IMAD R3, R2, R11, R3 ;  /* 0x0000000b02039224 */ /* 0x000fe200078e0203 */
[----:B------:R-:W-:Y:S01]  /*1140*/  IADD3 R2, PT, PT, -R7, RZ, RZ ;  /* 0x000000ff07027210 */ /* 0x000fe20007ffe1ff */
[----:B------:R-:W-:Y:S02]  /*1150*/  @!P1 IMAD R5, R6, R9, R7 ;  /* 0x0000000906059224 */ /* 0x000fe400078e0207 */
[----:B------:R-:W-:Y:S02]  /*1160*/  IMAD R8, R4, R8, R63 ;  /* 0x0000000804087224 */ /* 0x000fe400078e023f */
[----:B------:R-:W-:Y:S02]  /*1170*/  @!P1 IMAD.MOV.U32 R7, RZ, RZ, R3 ;  /* 0x000000ffff079224 */ /* 0x000fe400078e0003 */
[----:B------:R-:W-:-:S02]  /*1180*/  IMAD R2, R10, R2, R69 ;  /* 0x000000020a027224 */ /* 0x000fc400078e0245 */
[----:B------:R-:W-:Y:S02]  /*1190*/  IMAD R63, R5, R4, R8 ;  /* 0x00000004053f7224 */ /* 0x000fe400078e0208 */
[----:B------:R-:W-:Y:S02]  /*11a0*/  IMAD R69, R7, R10, R2 ;  /* 0x0000000a07457224 */ /* 0x000fe400078e0202 */
.L_x_15:
[----:B------:R-:W1:Y:S01]  /*11b0*/  LDCU UR4, c[0x0][0xb30] ;  /* 0x00016600ff0477ac */ /* 0x000e620008000800 */
[----:B------:R-:W2:Y:S08]  /*11c0*/  S2UR UR45, SR_CgaCtaId ;  /* 0x00000000002d79c3 */ /* 0x000eb00000008800 */
[----:B------:R-:W3:Y:S01]  /*11d0*/  LDC R26, c[0x0][0xb24] ;  /* 0x0002c900ff1a7b82 */ /* 0x000ee20000000800 */
[----:B-1----:R-:W-:-:S09]  /*11e0*/  UISETP.NE.AND UP1, UPT, UR4, 0x1, UPT ;  /* 0x000000010400788c */ /* 0x002fd2000bf25270 */
[----:B--2---:R-:W-:Y:S05]  /*11f0*/  BRA.U UP1, `(.L_x_16) ;  /* 0x0000000101407547 */ /* 0x004fea000b800000 */
[----:B------:R-:W1:Y:S08]  /*1200*/  LDC.64 R4, c[0x0][0xb10] ;  /* 0x0002c400ff047b82 */ /* 0x000e700000000a00 */
[----:B------:R-:W2:Y:S08]  /*1210*/  LDC.64 R2, c[0x0][0xb18] ;  /* 0x0002c600ff027b82 */ /* 0x000eb00000000a00 */
[----:B------:R-:W4:Y:S08]  /*1220*/  LDC R6, c[0x0][0xb20] ;  /* 0x0002c800ff067b82 */ /* 0x000f300000000800 */
[----:B------:R-:W3:Y:S01]  /*1230*/  LDC R8, c[0x0][0xb0c] ;  /* 0x0002c300ff087b82 */ /* 0x000ee20000000800 */
[----:B-1----:R-:W-:-:S05]  /*1240*/  IMAD.HI.U32 R4, R69, R4, RZ ;  /* 0x0000000445047227 */ /* 0x002fca00078e00ff */
[----:B------:R-:W-:Y:S01]  /*1250*/  SHF.R.U32.HI R4, RZ, R5, R4 ;  /* 0x00000005ff047219 */ /* 0x000fe20000011604 */
[----:B--2---:R-:W-:Y:S01]  /*1260*/  IMAD.HI.U32 R3, R63, R3, RZ ;  /* 0x000000033f037227 */ /* 0x004fe200078e00ff */
[----:B------:R-:W-:-:S04]  /*1270*/  ISETP.NE.AND P0, PT, R2, 0x1, PT ;  /* 0x000000010200780c */ /* 0x000fc80003f05270 */
[----:B----4-:R-:W-:-:S04]  /*1280*/  SHF.R.U32.HI R6, RZ, R6, R3 ;  /* 0x00000006ff067219 */ /* 0x010fc80000011603 */
[----:B------:R-:W-:Y:S02]  /*1290*/  SEL R3, R63, R6, !P0 ;  /* 0x000000063f037207 */ /* 0x000fe40004000000 */
[----:B---3--:R-:W-:-:S04]  /*12a0*/  ISETP.NE.AND P1, PT, R8, 0x1, PT ;  /* 0x000000010800780c */ /* 0x008fc80003f25270 */
[----:B------:R-:W-:-:S05]  /*12b0*/  SEL R4, R69, R4, !P1 ;  /* 0x0000000445047207 */ /* 0x000fca0004800000 */
[----:B------:R-:W-:Y:S02]  /*12c0*/  IMAD.IADD R5, R3, 0x1, -R4 ;  /* 0x0000000103057824 */ /* 0x000fe400078e0a04 */
[----:B------:R-:W-:Y:S02]  /*12d0*/  IMAD.IADD R3, R4, 0x1, -R3 ;  /* 0x0000000104037824 */ /* 0x000fe400078e0a03 */
[----:B------:R-:W-:Y:S02]  /*12e0*/  IMAD R69, R5, R8, R69 ;  /* 0x0000000805457224 */ /* 0x000fe400078e0245 */
[----:B------:R-:W-:-:S07]  /*12f0*/  IMAD R63, R3, R2, R63 ;  /* 0x00000002033f7224 */ /* 0x000fce00078e023f */
.L_x_16:
[----:B------:R-:W-:Y:S01]  /*1300*/  BAR.SYNC.DEFER_BLOCKING 0x0 ;  /* 0x0000000000007b1d */ /* 0x000fe20000010000 */
[----:B------:R-:W-:Y:S01]  /*1310*/  UISETP.NE.AND UP1, UPT, UR10, 0x2, UPT ;  /* 0x000000020a00788c */ /* 0x000fe2000bf25270 */
[----:B------:R-:W-:Y:S02]  /*1320*/  ISETP.NE.OR P5, PT, R0, 0x2, !P5 ;  /* 0x000000020000780c */ /* 0x000fe40006fa5670 */
[----:B------:R-:W-:-:S06]  /*1330*/  LOP3.LUT R2, R87, 0x1f, RZ, 0xc0, !PT ;  /* 0x0000001f57027812 */ /* 0x000fcc00078ec0ff */
[----:B------:R-:W-:Y:S05]  /*1340*/  BRA.U UP1, `(.L_x_17) ;  /* 0x0000001501647547 */ /* 0x000fea000b800000 */
[----:B------:R-:W1:Y:S01]  /*1350*/  LDCU UR6, c[0x0][0x38c] ;  /* 0x00007180ff0677ac */ /* 0x000e620008000800 */
[----:B------:R-:W2:Y:S01]  /*1360*/  LDC R9, c[0x0][0x370] ;  /* 0x0000dc00ff097b82 */ /* 0x000ea20000000800 */
[----:B------:R-:W-:Y:S01]  /*1370*/  PLOP3.LUT P1, PT, PT, PT, UP2, 0x80, 0x8 ;  /* 0x000000000008781c */ /* 0x000fe20003f2f028 */
[----:B------:R-:W-:Y:S01]  /*1380*/  HFMA2 R12, -RZ, RZ, 0, 0 ;  /* 0x00000000ff0c7431 */ /* 0x000fe200000001ff */
[----:B------:R-:W-:Y:S01]  /*1390*/  ISETP.EQ.OR P4, PT, R2, RZ, P5 ;  /* 0x000000ff0200720c */ /* 0x000fe20002f82670 */
[----:B------:R-:W-:Y:S01]  /*13a0*/  IMAD.MOV.U32 R15, RZ, RZ, 0x1 ;  /* 0x00000001ff0f7424 */ /* 0x000fe200078e00ff */
[----:B------:R-:W-:Y:S01]  /*13b0*/  PLOP3.LUT P1, PT, P1, PT, PT, 0x8, 0x80 ;  /* 0x000000000080781c */ /* 0x000fe20000f2e170 */
[----:B------:R-:W-:Y:S01]  /*13c0*/  IMAD.MOV.U32 R14, RZ, RZ, RZ ;  /* 0x000000ffff0e7224 */ /* 0x000fe200078e00ff */
[----:B------:R-:W-:Y:S01]  /*13d0*/  MOV R8, 0x1 ;  /* 0x0000000100087802 */ /* 0x000fe20000000f00 */
[----:B------:R-:W4:Y:S01]  /*13e0*/  LDC R0, c[0x0][0x374] ;  /* 0x0000dd00ff007b82 */ /* 0x000f220000000800 */
[----:B------:R-:W-:Y:S01]  /*13f0*/  IMAD.MOV.U32 R10, RZ, RZ, RZ ;  /* 0x000000ffff0a7224 */ /* 0x000fe200078e00ff */
[----:B------:R-:W2:Y:S01]  /*1400*/  LDCU.64 UR38, c[0x0][0x348] ;  /* 0x00006900ff2677ac */ /* 0x000ea20008000a00 */
[----:B------:R-:W-:Y:S01]  /*1410*/  UMOV UR23, URZ ;  /* 0x000000ff00177c82 */ /* 0x000fe20008000000 */
[----:B-1----:R-:W-:-:S02]  /*1420*/  UIADD3 UR5, UPT, UPT, UR6, 0xff, URZ ;  /* 0x000000ff06057890 */ /* 0x002fc4000fffe0ff */
[----:B------:R-:W-:Y:S02]  /*1430*/  UIADD3 UR53, UPT, UPT, UR6, 0x1fe, URZ ;  /* 0x000001fe06357890 */ /* 0x000fe4000fffe0ff */
[----:B------:R-:W-:-:S04]  /*1440*/  USHF.R.S32.HI UR4, URZ, 0x1f, UR5 ;  /* 0x0000001fff047899 */ /* 0x000fc80008011405 */
[----:B------:R-:W-:-:S04]  /*1450*/  ULEA.HI UR4, UR4, UR5, URZ, 0x8 ;  /* 0x0000000504047291 */ /* 0x000fc8000f8f40ff */
[----:B------:R-:W-:Y:S02]  /*1460*/  USHF.R.S32.HI UR46, URZ, 0x8, UR4 ;  /* 0x00000008ff2e7899 */ /* 0x000fe40008011404 */
[----:B------:R-:W-:Y:S02]  /*1470*/  UIADD3 UR4, UPT, UPT, UR6, -0x1, URZ ;  /* 0xffffffff06047890 */ /* 0x000fe4000fffe0ff */
[----:B------:R-:W-:Y:S02]  /*1480*/  UISETP.LT.U32.AND UP0, UPT, UR46, 0x3, UPT ;  /* 0x000000032e00788c */ /* 0x000fe4000bf01070 */
[----:B------:R-:W-:Y:S02]  /*1490*/  UISETP.GE.U32.AND UP1, UPT, UR4, -0x1ff, UPT ;  /* 0xfffffe010400788c */ /* 0x000fe4000bf26070 */
[----:B------:R-:W-:-:S04]  /*14a0*/  USEL UR37, UR46, 0x3, UP0 ;  /* 0x000000032e257887 */ /* 0x000fc80008000000 */
[----:B------:R-:W-:Y:S02]  /*14b0*/  UIADD3 UR29, UPT, UPT, UR37, -0x1, URZ ;  /* 0xffffffff251d7890 */ /* 0x000fe4000fffe0ff */
[----:B------:R-:W-:-:S03]  /*14c0*/  UIADD3 UR47, UPT, UPT, UR46, -UR37, URZ ;  /* 0x800000252e2f7290 */ /* 0x000fc6000fffe0ff */
[----:B------:R-:W-:-:S04]  /*14d0*/  @UP1 UIADD3 UR29, UPT, UPT, UR37, URZ, URZ ;  /* 0x000000ff251d1290 */ /* 0x000fc8000fffe0ff */
[----:B--2---:R-:W-:-:S12]  /*14e0*/  UIADD3 UR29, UPT, UPT, UR29, 0x1, URZ ;  /* 0x000000011d1d7890 */ /* 0x004fd8000fffe0ff */
.L_x_39:
[----:B------:R-:W-:Y:S01]  /*14f0*/  UISETP.NE.AND UP0, UPT, UR45, URZ, UPT ;  /* 0x000000ff2d00728c */ /* 0x000fe2000bf05270 */
[----:B------:R-:W1:Y:S08]  /*1500*/  S2UR UR45, SR_CgaCtaId ;  /* 0x00000000002d79c3 */ /* 0x000e700000008800 */
[----:B------:R-:W-:Y:S05]  /*1510*/  BRA.U UP0, `(.L_x_18) ;  /* 0x0000000100347547 */ /* 0x000fea000b800000 */
[----:B------:R-:W2:Y:S01]  /*1520*/  S2R R2, SR_CgaCtaId ;  /* 0x0000000000027919 */ /* 0x000ea20000008800 */
[----:B------:R-:W-:-:S04]  /*1530*/  MOV R3, 0x400 ;  /* 0x0000040000037802 */ /* 0x000fc80000000f00 */
[----:B--2---:R-:W-:Y:S02]  /*1540*/  LEA R3, R2, R3, 0x18 ;  /* 0x0000000302037211 */ /* 0x004fe400078ec0ff */
[----:B------:R-:W-:-:S03]  /*1550*/  SHF.L.U32 R2, R8, 0x1f, RZ ;  /* 0x0000001f08027819 */ /* 0x000fc600000006ff */
[----:B------:R-:W-:-:S04]  /*1560*/  IMAD R3, R10, 0x8, R3 ;  /* 0x000000080a037824 */ /* 0x000fc800078e0203 */
[----:B------:R-:W2:Y:S02]  /*1570*/  SYNCS.PHASECHK.TRANS64.TRYWAIT P0, [R3+URZ+0xd0], R2 ;  /* 0x0000d002030075a7 */ /* 0x000ea400080011ff */
[----:B--2---:R-:W-:Y:S05]  /*1580*/  @!P0 BRA `(.L_x_19) ;  /* 0x0000005000cc8947 */ /* 0x004fea0003800000 */
.L_x_105:
[----:B------:R-:W-:Y:S01]  /*1590*/  VIADD R10, R10, 0x1 ;  /* 0x000000010a0a7836 */ /* 0x000fe20000000000 */
[----:B------:R2:W-:Y:S04]  /*15a0*/  SYNCS.ARRIVE.TRANS64.A1T0 RZ, [R3+URZ+0xc0], RZ ;  /* 0x0000c0ff03ff79a7 */ /* 0x0005e800081000ff */
[----:B------:R-:W-:-:S04]  /*15b0*/  ISETP.NE.AND P0, PT, R10, 0x2, PT ;  /* 0x000000020a00780c */ /* 0x000fc80003f05270 */
[----:B------:R-:W-:Y:S02]  /*15c0*/  SEL R10, R10, RZ, P0 ;  /* 0x000000ff0a0a7207 */ /* 0x000fe40000000000 */
[----:B--2---:R-:W-:-:S04]  /*15d0*/  SEL R3, RZ, 0x1, P0 ;  /* 0x00000001ff037807 */ /* 0x004fc80000000000 */
[----:B------:R-:W-:Y:S02]  /*15e0*/  LOP3.LUT R8, R8, R3, RZ, 0x3c, !PT ;  /* 0x0000000308087212 */ /* 0x000fe400078e3cff */
.L_x_18:
[----:B------:R-:W-:Y:S01]  /*15f0*/  UMOV UR13, 0x400 ;  /* 0x00000400000d7882 */ /* 0x000fe20000000000 */
[----:B------:R-:W-:Y:S01]  /*1600*/  SHF.L.U32 R2, R15, 0x1f, RZ ;  /* 0x0000001f0f027819 */ /* 0x000fe200000006ff */
[----:B-1----:R-:W-:Y:S01]  /*1610*/  ULEA UR13, UR45, UR13, 0x18 ;  /* 0x0000000d2d0d7291 */ /* 0x002fe2000f8ec0ff */
[----:B------:R-:W-:Y:S01]  /*1620*/  R2UR UR59, R69 ;  /* 0x00000000453b72ca */ /* 0x000fe200000e0000 */
[----:B------:R-:W-:Y:S01]  /*1630*/  UISETP.GE.U32.AND UP0, UPT, UR53, 0x1ff, UPT ;  /* 0x000001ff3500788c */ /* 0x000fe2000bf06070 */
[----:B------:R-:W-:Y:S01]  /*1640*/  R2UR UR27, R63 ;  /* 0x000000003f1b72ca */ /* 0x000fe200000e0000 */
[----:B------:R-:W-:Y:S01]  /*1650*/  ULEA UR4, UR23, UR13, 0x3 ;  /* 0x0000000d17047291 */ /* 0x000fe2000f8e18ff */
[----:B------:R-:W-:-:S08]  /*1660*/  UMOV UR21, URZ ;  /* 0x000000ff00157c82 */ /* 0x000fd00008000000 */
[----:B------:R1:W2:Y:S01]  /*1670*/  SYNCS.PHASECHK.TRANS64.TRYWAIT P2, [UR4+0x18], R2 ;  /* 0x00001802ff0075a7 */ /* 0x0002a20008041104 */
[----:B------:R-:W-:Y:S02]  /*1680*/  USHF.L.U32 UR59, UR59, 0x7, URZ ;  /* 0x000000073b3b7899 */ /* 0x000fe400080006ff */
[----:B------:R-:W-:Y:S01]  /*1690*/  USHF.L.U32 UR27, UR27, 0x4, URZ ;  /* 0x000000041b1b7899 */ /* 0x000fe200080006ff */
[----:B------:R-:W-:Y:S11]  /*16a0*/  BRA.U !UP0, `(.L_x_20) ;  /* 0x0000000508407547 */ /* 0x000ff6000b800000 */
[----:B------:R-:W-:Y:S01]  /*16b0*/  UMOV UR22, URZ ;  /* 0x000000ff00167c82 */ /* 0x000fe20008000000 */
[----:B------:R-:W-:-:S05]  /*16c0*/  UMOV UR6, UR23 ;  /* 0x0000001700067c82 */ /* 0x000fca0008000000 */
.L_x_27:
[----:B------:R-:W-:Y:S01]  /*16d0*/  ULEA UR57, UR6, UR13, 0x3 ;  /* 0x0000000d06397291 */ /* 0x000fe2000f8e18ff */
[----:B--2---:R-:W-:Y:S01]  /*16e0*/  @!P5 MOV R3, 0x12000 ;  /* 0x000120000003d802 */ /* 0x004fe20000000f00 */
[----:B--2---:R-:W-:Y:S10]  /*16f0*/  @P2 BRA `(.L_x_21) ;  /* 0x00000000000c2947 */ /* 0x004ff40003800000 */
[----:B------:R-:W-:-:S04]  /*1700*/  SHF.L.U32 R5, R15, 0x1f, RZ ;  /* 0x0000001f0f057819 */ /* 0x000fc800000006ff */
[----:B------:R-:W2:Y:S02]  /*1710*/  SYNCS.PHASECHK.TRANS64.TRYWAIT P0, [UR57+0x18], R5 ;  /* 0x00001805ff0075a7 */ /* 0x000ea40008001139 */
[----:B--2---:R-:W-:Y:S05]  /*1720*/  @!P0 BRA `(.L_x_22) ;  /* 0x0000005000788947 */ /* 0x004fea0003800000 */
.L_x_21:
[----:B------:R2:W-:Y:S01]  /*1730*/  @!P5 SYNCS.ARRIVE.TRANS64 RZ, [UR57], R3 ;  /* 0x00000003ffffd9a7 */ /* 0x0005e20008000039 */
[----:B------:R-:W-:Y:S04]  /*1740*/  BSSY.RECONVERGENT B0, `(.L_x_23) ;  /* 0x0000003000007945 */ /* 0x000fe80003800200 */
[----:B------:R-:W-:Y:S05]  /*1750*/  @P4 BRA `(.L_x_24) ;  /* 0x0000000000044947 */ /* 0x000fea0003800000 */
[----:B------:R-:W-:Y:S05]  /*1760*/  BPT.TRAP 0x1 ;  /* 0x000000040000795c */ /* 0x000fea0000300000 */
.L_x_24:
[----:B------:R-:W-:Y:S05]  /*1770*/  BSYNC.RECONVERGENT B0 ;  /* 0x0000000000007941 */ /* 0x000fea0003800200 */
.L_x_23:
[----:B------:R-:W-:Y:S01]  /*1780*/  UIADD3 UR4, UPT, UPT, UR6, 0x1, URZ ;  /* 0x0000000106047890 */ /* 0x000fe2000fffe0ff */
[----:B------:R-:W-:Y:S01]  /*1790*/  BSSY.RECONVERGENT B0, `(.L_x_25) ;  /* 0x000003c000007945 */ /* 0x000fe20003800200 */
[----:B------:R-:W-:Y:S02]  /*17a0*/  ELECT P0, URZ, PT ;  /* 0x0000000000ff782f */ /* 0x000fe40003800000 */
[----:B------:R-:W-:-:S04]  /*17b0*/  UISETP.NE.AND UP0, UPT, UR4, 0x3, UPT ;  /* 0x000000030400788c */ /* 0x000fc8000bf05270 */
[----:B------:R-:W-:Y:S02]  /*17c0*/  USEL UR5, URZ, 0x1, UP0 ;  /* 0x00000001ff057887 */ /* 0x000fe40008000000 */
[----:B------:R-:W-:-:S04]  /*17d0*/  USEL UR23, UR4, URZ, UP0 ;  /* 0x000000ff04177287 */ /* 0x000fc80008000000 */
[----:B------:R-:W-:Y:S01]  /*17e0*/  ULEA UR4, UR23, UR13, 0x3 ;  /* 0x0000000d17047291 */ /* 0x000fe2000f8e18ff */
[----:B------:R-:W-:-:S04]  /*17f0*/  LOP3.LUT R15, R15, UR5, RZ, 0x3c, !PT ;  /* 0x000000050f0f7c12 */ /* 0x000fc8000f8e3cff */
[----:B-1----:R-:W-:-:S04]  /*1800*/  SHF.L.U32 R2, R15, 0x1f, RZ ;  /* 0x0000001f0f027819 */ /* 0x002fc800000006ff */
[----:B------:R1:W1:Y:S01]  /*1810*/  SYNCS.PHASECHK.TRANS64.TRYWAIT P2, [UR4+0x18], R2 ;  /* 0x00001802ff0075a7 */ /* 0x0002620008041104 */
[----:B------:R-:W-:Y:S05]  /*1820*/  @!P0 BRA `(.L_x_26) ;  /* 0x0000000000c88947 */ /* 0x000fea0003800000 */
[----:B------:R-:W-:Y:S02]  /*1830*/  ULEA UR32, UR6, UR13, 0x10 ;  /* 0x0000000d06207291 */ /* 0x000fe4000f8e80ff */
[----:B------:R-:W-:Y:S02]  /*1840*/  UIADD3 UR4, UP1, UPT, UR38, 0x80, URZ ;  /* 0x0000008026047890 */ /* 0x000fe4000ff3e0ff */
[----:B------:R-:W-:Y:S02]  /*1850*/  USHF.L.U32 UR58, UR22, 0x8, URZ ;  /* 0x00000008163a7899 */ /* 0x000fe400080006ff */
[----:B------:R-:W-:Y:S02]  /*1860*/  ULEA UR7, UR6, UR13, 0xd ;  /* 0x0000000d06077291 */ /* 0x000fe4000f8e68ff */
[----:B------:R-:W-:Y:S02]  /*1870*/  UIADD3 UR14, UP0, UPT, UR38, 0x180, URZ ;  /* 0x00000180260e7890 */ /* 0x000fe4000ff1e0ff */
[----:B------:R-:W-:-:S02]  /*1880*/  UIADD3.X UR5, UPT, UPT, URZ, UR39, URZ, UP1, !UPT ;  /* 0x00000027ff057290 */ /* 0x000fc40008ffe4ff */
[----:B------:R-:W-:Y:S02]  /*1890*/  UIADD3 UR56, UPT, UPT, UR32, 0x2300, URZ ;  /* 0x0000230020387890 */ /* 0x000fe4000fffe0ff */
[----:B------:R-:W-:Y:S02]  /*18a0*/  UIADD3 UR50, UPT, UPT, UR58, 0x40, URZ ;  /* 0x000000403a327890 */ /* 0x000fe4000fffe0ff */
[----:B------:R-:W-:Y:S02]  /*18b0*/  UIADD3 UR48, UPT, UPT, UR32, 0x6300, URZ ;  /* 0x0000630020307890 */ /* 0x000fe4000fffe0ff */
[----:B------:R-:W-:Y:S02]  /*18c0*/  UIADD3 UR42, UPT, UPT, UR58, 0x80, URZ ;  /* 0x000000803a2a7890 */ /* 0x000fe4000fffe0ff */
[----:B------:R-:W-:Y:S02]  /*18d0*/  UIADD3 UR40, UPT, UPT, UR32, 0xa300, URZ ;  /* 0x0000a30020287890 */ /* 0x000fe4000fffe0ff */
[----:B------:R-:W-:-:S02]  /*18e0*/  UIADD3 UR34, UPT, UPT, UR58, 0xc0, URZ ;  /* 0x000000c03a227890 */ /* 0x000fc4000fffe0ff */
[----:B------:R-:W-:Y:S02]  /*18f0*/  UIADD3 UR32, UPT, UPT, UR32, 0xe300, URZ ;  /* 0x0000e30020207890 */ /* 0x000fe4000fffe0ff */
[----:B------:R-:W-:Y:S02]  /*1900*/  UIADD3.X UR15, UPT, UPT, URZ, UR39, URZ, UP0, !UPT ;  /* 0x00000027ff0f7290 */ /* 0x000fe400087fe4ff */
[----:B------:R-:W-:Y:S02]  /*1910*/  UIADD3 UR24, UPT, UPT, UR7, 0x32300, URZ ;  /* 0x0003230007187890 */ /* 0x000fe4000fffe0ff */
[----:B------:R-:W-:Y:S01]  /*1920*/  UIADD3 UR8, UPT, UPT, UR7, 0x32b00, URZ ;  /* 0x00032b0007087890 */ /* 0x000fe2000fffe0ff */
[----:B------:R-:W-:Y:S01]  /*1930*/  UMOV UR30, 0x0 ;  /* 0x00000000001e7882 */ /* 0x000fe20000000000 */
[----:B------:R-:W-:Y:S01]  /*1940*/  UMOV UR31, 0x10000000 ;  /* 0x10000000001f7882 */ /* 0x000fe20000000000 */
[----:B------:R-:W-:Y:S01]  /*1950*/  UMOV UR49, UR57 ;  /* 0x0000003900317c82 */ /* 0x000fe20008000000 */
[----:B------:R-:W-:Y:S01]  /*1960*/  UMOV UR51, UR59 ;  /* 0x0000003b00337c82 */ /* 0x000fe20008000000 */
[----:B------:R-:W-:Y:S01]  /*1970*/  UMOV UR52, UR60 ;  /* 0x0000003c00347c82 */ /* 0x000fe20008000000 */
[----:B------:R-:W-:Y:S01]  /*1980*/  UMOV UR41, UR57 ;  /* 0x0000003900297c82 */ /* 0x000fe20008000000 */
[----:B------:R-:W-:Y:S01]  /*1990*/  UMOV UR43, UR59 ;  /* 0x0000003b002b7c82 */ /* 0x000fe20008000000 */
[----:B------:R-:W-:Y:S01]  /*19a0*/  UMOV UR44, UR60 ;  /* 0x0000003c002c7c82 */ /* 0x000fe20008000000 */
[----:B------:R-:W-:Y:S01]  /*19b0*/  UTMALDG.3D [UR56], [UR4], desc[UR30] ;  /* 0x00001e38040075b4 */ /* 0x000fe20008011000 */
[----:B------:R-:W-:Y:S01]  /*19c0*/  UMOV UR33, UR57 ;  /* 0x0000003900217c82 */ /* 0x000fe20008000000 */
        /* <DEDUP_REMOVED lines=10> */
[----:B------:R-:W-:Y:S01]  /*1a70*/  UIADD3 UR16, UPT, UPT, UR7, 0x33300, URZ ;  /* 0x0003330007107890 */ /* 0x000fe2000fffe0ff */
[----:B------:R-:W-:Y:S01]  /*1a80*/  UMOV UR17, UR57 ;  /* 0x0000003900117c82 */ /* 0x000fe20008000000 */
[----:B------:R-:W-:Y:S01]  /*1a90*/  UMOV UR19, UR27 ;  /* 0x0000001b00137c82 */ /* 0x000fe20008000000 */
[----:B------:R-:W-:Y:S01]  /*1aa0*/  UTMALDG.3D [UR40], [UR4], desc[UR30] ;  /* 0x00001e28040075b4 */ /* 0x000fe20008011000 */
[----:B------:R-:W-:Y:S01]  /*1ab0*/  UMOV UR20, UR60 ;  /* 0x0000003c00147c82 */ /* 0x000fe20008000000 */
[----:B------:R-:W-:Y:S01]  /*1ac0*/  UMOV UR18, UR42 ;  /* 0x0000002a00127c82 */ /* 0x000fe20008000000 */
[----:B------:R-:W-:Y:S01]  /*1ad0*/  UTMALDG.3D [UR32], [UR4], desc[UR30] ;  /* 0x00001e20040075b4 */ /* 0x000fe20008011000 */
[----:B------:R-:W-:Y:S01]  /*1ae0*/  UTMALDG.3D [UR24], [UR14], desc[UR30] ;  /* 0x00001e180e0075b4 */ /* 0x000fe20008011000 */
[----:B------:R2:W-:Y:S01]  /*1af0*/  UTMALDG.3D [UR8], [UR14], desc[UR30] ;  /* 0x00001e080e0075b4 */ /* 0x0005e20008011000 */
[----:B------:R1:W-:Y:S01]  /*1b00*/  UTMALDG.3D [UR16], [UR14], desc[UR30] ;  /* 0x00001e100e0075b4 */ /* 0x0003e20008011000 */
[----:B--2---:R-:W-:Y:S01]  /*1b10*/  UIADD3 UR8, UPT, UPT, UR7, 0x33b00, URZ ;  /* 0x00033b0007087890 */ /* 0x004fe2000fffe0ff */
[----:B------:R-:W-:-:S08]  /*1b20*/  UMOV UR10, UR34 ;  /* 0x00000022000a7c82 */ /* 0x000fd00008000000 */
[----:B------:R2:W-:Y:S02]  /*1b30*/  UTMALDG.3D [UR8], [UR14], desc[UR30] ;  /* 0x00001e080e0075b4 */ /* 0x0005e40008011000 */
[----:B--2---:R-:W-:Y:S01]  /*1b40*/  NOP ;  /* 0x0000000000007918 */ /* 0x004fe20000000000 */
.L_x_26:
[----:B-1----:R-:W-:Y:S05]  /*1b50*/  BSYNC.RECONVERGENT B0 ;  /* 0x0000000000007941 */ /* 0x002fea0003800200 */
.L_x_25:
[----:B------:R-:W-:Y:S01]  /*1b60*/  UIADD3 UR22, UPT, UPT, UR22, 0x1, URZ ;  /* 0x0000000116167890 */ /* 0x000fe2000fffe0ff */
[----:B------:R-:W-:Y:S01]  /*1b70*/  UMOV UR6, UR23 ;  /* 0x0000001700067c82 */ /* 0x000fe20008000000 */
[----:B------:R-:W-:Y:S02]  /*1b80*/  UMOV UR21, UR29 ;  /* 0x0000001d00157c82 */ /* 0x000fe40008000000 */
[----:B------:R-:W-:-:S09]  /*1b90*/  UISETP.NE.AND UP0, UPT, UR22, UR29, UPT ;  /* 0x0000001d1600728c */ /* 0x000fd2000bf05270 */
[----:B------:R-:W-:Y:S05]  /*1ba0*/  BRA.U UP0, `(.L_x_27) ;  /* 0xfffffff900c87547 */ /* 0x000fea000b83ffff */
.L_x_20:
[----:B------:R-:W-:Y:S01]  /*1bb0*/  ULEA UR4, UR23, UR13, 0x3 ;  /* 0x0000000d17047291 */ /* 0x000fe2000f8e18ff */
[----:B-1----:R-:W-:Y:S01]  /*1bc0*/  SHF.L.U32 R2, R15, 0x1f, RZ ;  /* 0x0000001f0f027819 */ /* 0x002fe200000006ff */
[----:B------:R-:W-:Y:S01]  /*1bd0*/  @!P1 SYNCS.ARRIVE.TRANS64.A1T0 RZ, [UR13+0x58], RZ ;  /* 0x000058ffffff99a7 */ /* 0x000fe2000810000d */
[----:B------:R-:W-:-:S06]  /*1be0*/  UISETP.GT.AND UP0, UPT, UR46, UR37, UPT ;  /* 0x000000252e00728c */ /* 0x000fcc000bf04270 */
[----:B------:R1:W1:Y:S03]  /*1bf0*/  SYNCS.PHASECHK.TRANS64.TRYWAIT P1, [UR4+0x18], R2 ;  /* 0x00001802ff0075a7 */ /* 0x0002660008021104 */
[----:B------:R-:W-:Y:S05]  /*1c00*/  BRA.U !UP0, `(.L_x_28) ;  /* 0x00000005083c7547 */ /* 0x000fea000b800000 */
[----:B------:R-:W-:Y:S01]  /*1c10*/  UIADD3 UR22, UPT, UPT, UR47, UR21, URZ ;  /* 0x000000152f167290 */ /* 0x000fe2000fffe0ff */
[----:B------:R-:W-:-:S11]  /*1c20*/  UMOV UR6, UR23 ;  /* 0x0000001700067c82 */ /* 0x000fd60008000000 */
.L_x_35:
[----:B------:R-:W-:Y:S01]  /*1c30*/  ULEA UR57, UR6, UR13, 0x3 ;  /* 0x0000000d06397291 */ /* 0x000fe2000f8e18ff */
[----:B--2---:R-:W-:Y:S01]  /*1c40*/  @!P5 MOV R3, 0x12000 ;  /* 0x000120000003d802 */ /* 0x004fe20000000f00 */
[----:B-1----:R-:W-:Y:S10]  /*1c50*/  @P1 BRA `(.L_x_29) ;  /* 0x00000000000c1947 */ /* 0x002ff40003800000 */
[----:B------:R-:W-:-:S04]  /*1c60*/  SHF.L.U32 R5, R15, 0x1f, RZ ;  /* 0x0000001f0f057819 */ /* 0x000fc800000006ff */
[----:B------:R-:W1:Y:S02]  /*1c70*/  SYNCS.PHASECHK.TRANS64.TRYWAIT P0, [UR57+0x18], R5 ;  /* 0x00001805ff0075a7 */ /* 0x000e640008001139 */
[----:B-1----:R-:W-:Y:S05]  /*1c80*/  @!P0 BRA `(.L_x_30) ;  /* 0x0000004c00388947 */ /* 0x002fea0003800000 */
.L_x_29:
[----:B------:R2:W-:Y:S01]  /*1c90*/  @!P5 SYNCS.ARRIVE.TRANS64 RZ, [UR57], R3 ;  /* 0x00000003ffffd9a7 */ /* 0x0005e20008000039 */
[----:B------:R-:W-:Y:S04]  /*1ca0*/  BSSY.RECONVERGENT B0, `(.L_x_31) ;  /* 0x0000003000007945 */ /* 0x000fe80003800200 */
[----:B------:R-:W-:Y:S05]  /*1cb0*/  @P4 BRA `(.L_x_32) ;  /* 0x0000000000044947 */ /* 0x000fea0003800000 */
[----:B------:R-:W-:Y:S05]  /*1cc0*/  BPT.TRAP 0x1 ;  /* 0x000000040000795c */ /* 0x000fea0000300000 */
.L_x_32:
[----:B------:R-:W-:Y:S05]  /*1cd0*/  BSYNC.RECONVERGENT B0 ;  /* 0x0000000000007941 */ /* 0x000fea0003800200 */
.L_x_31:
        /* <DEDUP_REMOVED lines=61> */
.L_x_34:
[----:B-1----:R-:W-:Y:S05]  /*20b0*/  BSYNC.RECONVERGENT B0 ;  /* 0x0000000000007941 */ /* 0x002fea0003800200 */
.L_x_33:
[----:B------:R-:W-:Y:S01]  /*20c0*/  UIADD3 UR21, UPT, UPT, UR21, 0x1, URZ ;  /* 0x0000000115157890 */ /* 0x000fe2000fffe0ff */
[----:B------:R-:W-:-:S03]  /*20d0*/  UMOV UR6, UR23 ;  /* 0x0000001700067c82 */ /* 0x000fc60008000000 */
[----:B------:R-:W-:-:S09]  /*20e0*/  UISETP.NE.AND UP0, UPT, UR21, UR22, UPT ;  /* 0x000000161500728c */ /* 0x000fd2000bf05270 */
[----:B------:R-:W-:Y:S05]  /*20f0*/  BRA.U UP0, `(.L_x_35) ;  /* 0xfffffff900cc7547 */ /* 0x000fea000b83ffff */
.L_x_28:
[----:B-1----:R-:W-:Y:S01]  /*2100*/  LEA R2, R14, UR13, 0x3 ;  /* 0x0000000d0e027c11 */ /* 0x002fe2000f8e18ff */
[----:B------:R-:W-:Y:S01]  /*2110*/  NOP ;  /* 0x0000000000007918 */ /* 0x000fe20000000000 */
[----:B--2---:R-:W-:Y:S02]  /*2120*/  SHF.L.U32 R3, R12, 0x1f, RZ ;  /* 0x0000001f0c037819 */ /* 0x004fe400000006ff */
[----:B------:R-:W-:Y:S02]  /*2130*/  LEA R4, R14, UR13, 0x4 ;  /* 0x0000000d0e047c11 */ /* 0x000fe4000f8e20ff */
[----:B------:R-:W1:Y:S02]  /*2140*/  SYNCS.PHASECHK.TRANS64.TRYWAIT P0, [R2+URZ+0x60], R3 ;  /* 0x00006003020075a7 */ /* 0x000e6400080011ff */
[----:B-1----:R-:W-:Y:S05]  /*2150*/  @!P0 BRA `(.L_x_36) ;  /* 0x00000048001c8947 */ /* 0x002fea0003800000 */
.L_x_108:
[----:B------:R-:W2:Y:S01]  /*2160*/  LDS.128 R4, [R4+0xf0] ;  /* 0x0000f00004047984 */ /* 0x000ea20000000c00 */
[----:B---3--:R-:W-:Y:S01]  /*2170*/  ISETP.GE.AND P0, PT, R26, 0x1, PT ;  /* 0x000000011a00780c */ /* 0x008fe20003f06270 */
[----:B-1----:R-:W-:Y:S01]  /*2180*/  VIADD R2, R2, 0x70 ;  /* 0x0000007002027836 */ /* 0x002fe20000000000 */
[----:B------:R-:W-:Y:S01]  /*2190*/  @!PT LDS RZ, [RZ] ;  /* 0x00000000fffff984 */ /* 0x000fe20000000800 */
[----:B------:R-:W-:Y:S01]  /*21a0*/  @!PT LDS RZ, [RZ] ;  /* 0x00000000fffff984 */ /* 0x000fe20000000800 */
[----:B------:R-:W-:Y:S01]  /*21b0*/  @!PT LDS RZ, [RZ] ;  /* 0x00000000fffff984 */ /* 0x000fe20000000800 */
[----:B------:R-:W-:Y:S01]  /*21c0*/  @!PT LDS RZ, [RZ] ;  /* 0x00000000fffff984 */ /* 0x000fe20000000800 */
[----:B------:R1:W-:Y:S06]  /*21d0*/  MEMBAR.ALL.CTA ;  /* 0x0000000000007992 */ /* 0x0003ec0000008000 */
[----:B-1----:R-:W1:Y:S01]  /*21e0*/  FENCE.VIEW.ASYNC.S ;  /* 0x00000000000073c6 */ /* 0x002e620000000000 */
[----:B------:R-:W-:-:S04]  /*21f0*/  PRMT R2, RZ, 0x654, R2 ;  /* 0x00000654ff027816 */ /* 0x000fc80000000002 */
[----:B-1----:R1:W-:Y:S01]  /*2200*/  SYNCS.ARRIVE.TRANS64.RED.A1T0 RZ, [R2+URZ], RZ ;  /* 0x000000ff02ff79a7 */ /* 0x0023e200081004ff */
[----:B--2---:R-:W-:-:S13]  /*2210*/  LOP3.LUT P2, RZ, R6, 0x1, RZ, 0xc0, !PT ;  /* 0x0000000106ff7812 */ /* 0x004fda000784c0ff */
[----:B------:R-:W-:Y:S01]  /*2220*/  @P2 SHF.R.U32.HI R3, RZ, 0x10, R5 ;  /* 0x00000010ff032819 */ /* 0x000fe20000011605 */
[----:B------:R-:W-:Y:S01]  /*2230*/  VOTEU.ANY UP0, P2 ;  /* 0x0000000000ff7886 */ /* 0x000fe20001000100 */
[----:B------:R-:W-:Y:S02]  /*2240*/  @P2 MOV R13, R4 ;  /* 0x00000004000d2202 */ /* 0x000fe40000000f00 */
[----:B------:R-:W-:Y:S02]  /*2250*/  @P2 R2UR.BROADCAST UR4, R3 ;  /* 0x00000000030422ca */ /* 0x000fe400008e0000 */
[----:B------:R-:W-:-:S11]  /*2260*/  @P2 LOP3.LUT R11, R5, 0xffff, RZ, 0xc0, !PT ;  /* 0x0000ffff050b2812 */ /* 0x000fd600078ec0ff */
[----:B------:R-:W-:Y:S01]  /*2270*/  @UP0 UMOV UR60, UR4 ;  /* 0x00000004003c0c82 */ /* 0x000fe20008000000 */
[----:B-1----:R-:W-:Y:S05]  /*2280*/  @!P0 BRA `(.L_x_37) ;  /* 0x0000000000b88947 */ /* 0x002fea0003800000 */
[----:B------:R-:W4:Y:S01]  /*2290*/  LDC.64 R4, c[0x0][0xb18] ;  /* 0x0002c600ff047b82 */ /* 0x000f220000000a00 */
[----:B------:R-:W-:-:S07]  /*22a0*/  ISETP.NE.AND P3, PT, R26, 0x1, PT ;  /* 0x000000011a00780c */ /* 0x000fce0003f65270 */
[----:B------:R-:W1:Y:S08]  /*22b0*/  LDC.64 R6, c[0x0][0xb10] ;  /* 0x0002c400ff067b82 */ /* 0x000e700000000a00 */
[----:B------:R-:W2:Y:S08]  /*22c0*/  LDC R16, c[0x0][0xb20] ;  /* 0x0002c800ff107b82 */ /* 0x000eb00000000800 */
[----:B------:R-:W3:Y:S01]  /*22d0*/  LDC R18, c[0x0][0xb0c] ;  /* 0x0002c300ff127b82 */ /* 0x000ee20000000800 */
[----:B----4-:R-:W-:Y:S01]  /*22e0*/  IMAD.HI.U32 R17, R0, R5, RZ ;  /* 0x0000000500117227 */ /* 0x010fe200078e00ff */
[----:B------:R-:W-:-:S03]  /*22f0*/  ISETP.NE.AND P0, PT, R4, 0x1, PT ;  /* 0x000000010400780c */ /* 0x000fc60003f05270 */
[----:B------:R-:W-:-:S03]  /*2300*/  IMAD.HI.U32 R5, R11, R5, RZ ;  /* 0x000000050b057227 */ /* 0x000fc600078e00ff */
[----:B------:R-:W4:Y:S01]  /*2310*/  LDC.64 R2, c[0x0][0xb28] ;  /* 0x0002ca00ff027b82 */ /* 0x000f220000000a00 */
[----:B-1----:R-:W-:-:S04]  /*2320*/  IMAD.HI.U32 R20, R9, R6, RZ ;  /* 0x0000000609147227 */ /* 0x002fc800078e00ff */
[----:B------:R-:W-:Y:S01]  /*2330*/  IMAD.HI.U32 R22, R13, R6, RZ ;  /* 0x000000060d167227 */ /* 0x000fe200078e00ff */
[----:B------:R-:W-:Y:S02]  /*2340*/  SHF.R.U32.HI R20, RZ, R7, R20 ;  /* 0x00000007ff147219 */ /* 0x000fe40000011614 */
[-C--:B--2---:R-:W-:Y:S02]  /*2350*/  SHF.R.U32.HI R17, RZ, R16.reuse, R17 ;  /* 0x00000010ff117219 */ /* 0x084fe40000011611 */
[----:B------:R-:W-:Y:S02]  /*2360*/  SHF.R.U32.HI R16, RZ, R16, R5 ;  /* 0x00000010ff107219 */ /* 0x000fe40000011605 */
[----:B------:R-:W-:Y:S02]  /*2370*/  SEL R17, R0, R17, !P0 ;  /* 0x0000001100117207 */ /* 0x000fe40004000000 */
[----:B------:R-:W-:Y:S02]  /*2380*/  SHF.R.U32.HI R22, RZ, R7, R22 ;  /* 0x00000007ff167219 */ /* 0x000fe40000011616 */
[----:B---3--:R-:W-:-:S02]  /*2390*/  ISETP.NE.AND P1, PT, R18, 0x1, PT ;  /* 0x000000011200780c */ /* 0x008fc40003f25270 */
[----:B------:R-:W-:Y:S02]  /*23a0*/  SEL R5, R11, R16, !P0 ;  /* 0x000000100b057207 */ /* 0x000fe40004000000 */
[----:B------:R-:W-:Y:S02]  /*23b0*/  SEL R19, R9, R20, !P1 ;  /* 0x0000001409137207 */ /* 0x000fe40004800000 */
[----:B------:R-:W-:Y:S01]  /*23c0*/  SEL R7, R13, R22, !P1 ;  /* 0x000000160d077207 */ /* 0x000fe20004800000 */
[----:B----4-:R-:W-:-:S04]  /*23d0*/  IMAD.HI.U32 R20, R17, R2, RZ ;  /* 0x0000000211147227 */ /* 0x010fc800078e00ff */
        /* <DEDUP_REMOVED lines=10> */
[----:B------:R-:W-:-:S04]  /*2480*/  @!P0 IMAD.HI.U32 R16, R7, R2, RZ ;  /* 0x0000000207108227 */ /* 0x000fc800078e00ff */
[----:B------:R-:W-:Y:S01]  /*2490*/  IMAD.MOV R2, RZ, RZ, -R6 ;  /* 0x000000ffff027224 */ /* 0x000fe200078e0a06 */
[----:B------:R-:W-:-:S03]  /*24a0*/  @!P0 SHF.R.U32.HI R16, RZ, R3, R16 ;  /* 0x00000003ff108219 */ /* 0x000fc60000011610 */
[----:B------:R-:W-:Y:S01]  /*24b0*/  IMAD R2, R26, R2, R5 ;  /* 0x000000021a027224 */ /* 0x000fe200078e0205 */
        /* <DEDUP_REMOVED lines=11> */
.L_x_37:
[----:B------:R-:W1:Y:S02]  /*2570*/  LDCU UR4, c[0x0][0xb30] ;  /* 0x00016600ff0477ac */ /* 0x000e640008000800 */
[----:B-1----:R-:W-:-:S09]  /*2580*/  UISETP.NE.AND UP0, UPT, UR4, 0x1, UPT ;  /* 0x000000010400788c */ /* 0x002fd2000bf05270 */
[----:B------:R-:W-:Y:S05]  /*2590*/  BRA.U UP0, `(.L_x_38) ;  /* 0x0000000100407547 */ /* 0x000fea000b800000 */
[----:B------:R-:W1:Y:S08]  /*25a0*/  LDC.64 R4, c[0x0][0xb10] ;  /* 0x0002c400ff047b82 */ /* 0x000e700000000a00 */
[----:B------:R-:W2:Y:S08]  /*25b0*/  LDC.64 R2, c[0x0][0xb18] ;  /* 0x0002c600ff027b82 */ /* 0x000eb00000000a00 */
[----:B------:R-:W3:Y:S08]  /*25c0*/  LDC R6, c[0x0][0xb20] ;  /* 0x0002c800ff067b82 */ /* 0x000ef00000000800 */
[----:B------:R-:W4:Y:S01]  /*25d0*/  LDC R16, c[0x0][0xb0c] ;  /* 0x0002c300ff107b82 */ /* 0x000f220000000800 */
[----:B-1----:R-:W-:-:S05]  /*25e0*/  IMAD.HI.U32 R4, R13, R4, RZ ;  /* 0x000000040d047227 */ /* 0x002fca00078e00ff */
[----:B------:R-:W-:Y:S01]  /*25f0*/  SHF.R.U32.HI R4, RZ, R5, R4 ;  /* 0x00000005ff047219 */ /* 0x000fe20000011604 */
[----:B--2---:R-:W-:Y:S01]  /*2600*/  IMAD.HI.U32 R3, R11, R3, RZ ;  /* 0x000000030b037227 */ /* 0x004fe200078e00ff */
[----:B------:R-:W-:-:S04]  /*2610*/  ISETP.NE.AND P0, PT, R2, 0x1, PT ;  /* 0x000000010200780c */ /* 0x000fc80003f05270 */
[----:B---3--:R-:W-:-:S04]  /*2620*/  SHF.R.U32.HI R6, RZ, R6, R3 ;  /* 0x00000006ff067219 */ /* 0x008fc80000011603 */
[----:B------:R-:W-:Y:S02]  /*2630*/  SEL R3, R11, R6, !P0 ;  /* 0x000000060b037207 */ /* 0x000fe40004000000 */
[----:B----4-:R-:W-:-:S04]  /*2640*/  ISETP.NE.AND P1, PT, R16, 0x1, PT ;  /* 0x000000011000780c */ /* 0x010fc80003f25270 */
[----:B------:R-:W-:-:S05]  /*2650*/  SEL R4, R13, R4, !P1 ;  /* 0x000000040d047207 */ /* 0x000fca0004800000 */
[----:B------:R-:W-:Y:S02]  /*2660*/  IMAD.IADD R5, R3, 0x1, -R4 ;  /* 0x0000000103057824 */ /* 0x000fe400078e0a04 */
[----:B------:R-:W-:Y:S02]  /*2670*/  IMAD.IADD R3, R4, 0x1, -R3 ;  /* 0x0000000104037824 */ /* 0x000fe400078e0a03 */
[----:B------:R-:W-:Y:S02]  /*2680*/  IMAD R13, R5, R16, R13 ;  /* 0x00000010050d7224 */ /* 0x000fe400078e020d */
[----:B------:R-:W-:-:S07]  /*2690*/  IMAD R11, R3, R2, R11 ;  /* 0x00000002030b7224 */ /* 0x000fce00078e020b */
.L_x_38:
[----:B------:R-:W-:Y:S01]  /*26a0*/  VIADD R14, R14, 0x1 ;  /* 0x000000010e0e7836 */ /* 0x000fe20000000000 */
[----:B------:R-:W-:Y:S01]  /*26b0*/  PLOP3.LUT P1, PT, PT, PT, PT, 0x80, 0x8 ;  /* 0x000000000008781c */ /* 0x000fe20003f2f070 */
[----:B------:R-:W-:Y:S02]  /*26c0*/  IMAD.IADD R69, R13, 0x1, R68 ;  /* 0x000000010d457824 */ /* 0x000fe400078e0244 */
[----:B------:R-:W-:Y:S01]  /*26d0*/  IMAD.IADD R63, R11, 0x1, R62 ;  /* 0x000000010b3f7824 */ /* 0x000fe200078e023e */
[----:B------:R-:W-:-:S04]  /*26e0*/  ISETP.NE.AND P0, PT, R14, 0x2, PT ;  /* 0x000000020e00780c */ /* 0x000fc80003f05270 */
[----:B------:R-:W-:Y:S02]  /*26f0*/  SEL R3, RZ, 0x1, P0 ;  /* 0x00000001ff037807 */ /* 0x000fe40000000000 */
[----:B------:R-:W-:Y:S02]  /*2700*/  SEL R14, R14, RZ, P0 ;  /* 0x000000ff0e0e7207 */ /* 0x000fe40000000000 */
[----:B------:R-:W-:Y:S01]  /*2710*/  LOP3.LUT R12, R12, R3, RZ, 0x3c, !PT ;  /* 0x000000030c0c7212 */ /* 0x000fe200078e3cff */
[----:B------:R-:W-:Y:S06]  /*2720*/  @P2 BRA `(.L_x_39) ;  /* 0xffffffec00702947 */ /* 0x000fec000383ffff */
[----:B------:R-:W-:Y:S01]  /*2730*/  UIADD3 UR13, UPT, UPT, UR13, 0x18, URZ ;  /* 0x000000180d0d7890 */ /* 0x000fe2000fffe0ff */
[----:B------:R-:W-:-:S03]  /*2740*/  SHF.L.U32 R3, R15, 0x1f, RZ ;  /* 0x0000001f0f037819 */ /* 0x000fc600000006ff */
[----:B------:R-:W-:-:S09]  /*2750*/  ULEA UR4, UR23, UR13, 0x3 ;  /* 0x0000000d17047291 */ /* 0x000fd2000f8e18ff */
[----:B------:R-:W1:Y:S02]  /*2760*/  SYNCS.PHASECHK.TRANS64.TRYWAIT P0, [UR4], R3 ;  /* 0x00000003ff0075a7 */ /* 0x000e640008001104 */
[----:B-1----:R-:W-:Y:S05]  /*2770*/  @!P0 BRA `(.L_x_40) ;  /* 0x0000004000a88947 */ /* 0x002fea0003800000 */
.L_x_110:
[----:B------:R-:W-:-:S04]  /*2780*/  UIADD3 UR4, UPT, UPT, UR23, 0x1, URZ ;  /* 0x0000000117047890 */ /* 0x000fc8000fffe0ff */
[----:B------:R-:W-:-:S04]  /*2790*/  UISETP.NE.AND UP0, UPT, UR4, 0x3, UPT ;  /* 0x000000030400788c */ /* 0x000fc8000bf05270 */
[----:B------:R-:W-:Y:S02]  /*27a0*/  USEL UR6, URZ, 0x1, UP0 ;  /* 0x00000001ff067887 */ /* 0x000fe40008000000 */
[----:B------:R-:W-:-:S04]  /*27b0*/  USEL UR4, UR4, URZ, UP0 ;  /* 0x000000ff04047287 */ /* 0x000fc80008000000 */
[----:B------:R-:W-:Y:S01]  /*27c0*/  ULEA UR5, UR4, UR13, 0x3 ;  /* 0x0000000d04057291 */ /* 0x000fe2000f8e18ff */
[----:B------:R-:W-:-:S04]  /*27d0*/  LOP3.LUT R15, R15, UR6, RZ, 0x3c, !PT ;  /* 0x000000060f0f7c12 */ /* 0x000fc8000f8e3cff */
[----:B-1----:R-:W-:-:S04]  /*27e0*/  SHF.L.U32 R3, R15, 0x1f, RZ ;  /* 0x0000001f0f037819 */ /* 0x002fc800000006ff */
[----:B------:R-:W1:Y:S02]  /*27f0*/  SYNCS.PHASECHK.TRANS64.TRYWAIT P0, [UR5], R3 ;  /* 0x00000003ff0075a7 */ /* 0x000e640008001105 */
[----:B-1----:R-:W-:Y:S05]  /*2800*/  @!P0 BRA `(.L_x_41) ;  /* 0x00000040009c8947 */ /* 0x002fea0003800000 */
.L_x_112:
[----:B------:R-:W-:-:S04]  /*2810*/  UIADD3 UR4, UPT, UPT, UR4, 0x1, URZ ;  /* 0x0000000104047890 */ /* 0x000fc8000fffe0ff */
[----:B------:R-:W-:-:S04]  /*2820*/  UISETP.NE.AND UP0, UPT, UR4, 0x3, UPT ;  /* 0x000000030400788c */ /* 0x000fc8000bf05270 */
[----:B------:R-:W-:Y:S02]  /*2830*/  USEL UR5, URZ, 0x1, UP0 ;  /* 0x00000001ff057887 */ /* 0x000fe40008000000 */
[----:B------:R-:W-:-:S04]  /*2840*/  USEL UR4, UR4, URZ, UP0 ;  /* 0x000000ff04047287 */ /* 0x000fc80008000000 */
[----:B------:R-:W-:Y:S01]  /*2850*/  ULEA UR4, UR4, UR13, 0x3 ;  /* 0x0000000d04047291 */ /* 0x000fe2000f8e18ff */
[----:B-1----:R-:W-:-:S04]  /*2860*/  LOP3.LUT R3, R15, UR5, RZ, 0x3c, !PT ;  /* 0x000000050f037c12 */ /* 0x002fc8000f8e3cff */
[----:B------:R-:W-:Y:S01]  /*2870*/  SHF.L.U32 R3, R3, 0x1f, RZ ;  /* 0x0000001f03037819 */ /* 0x000fe200000006ff */
[----:B----4-:R-:W-:-:S07]  /*2880*/  IMAD.U32 R0, RZ, RZ, UR4 ;  /* 0x00000004ff007e24 */ /* 0x010fce000f8e00ff */
.L_x_42:
[----:B-1----:R1:W2:Y:S02]  /*2890*/  SYNCS.PHASECHK.TRANS64.TRYWAIT P0, [R0+URZ], R3 ;  /* 0x00000003000075a7 */ /* 0x0022a400080011ff */
[----:B--2---:R-:W-:Y:S05]  /*28a0*/  @!P0 NANOSLEEP.SYNCS 0x989680 ;  /* 0x009896800000895d */ /* 0x004fea0003900000 */
[----:B------:R-:W2:Y:S02]  /*28b0*/  @!P0 SYNCS.PHASECHK.TRANS64 P0, [R0+URZ], R3 ;  /* 0x00000003000085a7 */ /* 0x000ea400080010ff */
[----:B--2---:R-:W-:Y:S05]  /*28c0*/  @P0 EXIT ;  /* 0x000000000000094d */ /* 0x004fea0003800000 */
[----:B------:R-:W-:Y:S05]  /*28d0*/  BRA `(.L_x_42) ;  /* 0xfffffffc00ec7947 */ /* 0x000fea000383ffff */
.L_x_17:
[----:B------:R-:W-:-:S04]  /*28e0*/  UISETP.NE.AND UP1, UPT, UR45, URZ, UPT ;  /* 0x000000ff2d00728c */ /* 0x000fc8000bf25270 */
[----:B------:R-:W-:-:S09]  /*28f0*/  UISETP.NE.OR UP1, UPT, UR10, 0x1, UP1 ;  /* 0x000000010a00788c */ /* 0x000fd20008f25670 */
[----:B------:R-:W-:Y:S05]  /*2900*/  BRA.U UP1, `(.L_x_43) ;  /* 0x0000000501487547 */ /* 0x000fea000b800000 */
[----:B------:R-:W-:Y:S01]  /*2910*/  ISETP.NE.AND P2, PT, R2, RZ, PT ;  /* 0x000000ff0200720c */ /* 0x000fe20003f45270 */
[----:B------:R-:W-:Y:S01]  /*2920*/  IMAD.MOV.U32 R12, RZ, RZ, 0x1 ;  /* 0x00000001ff0c7424 */ /* 0x000fe200078e00ff */
[----:B------:R-:W-:Y:S02]  /*2930*/  CS2R R10, SRZ ;  /* 0x00000000000a7805 */ /* 0x000fe4000001ff00 */
[----:B------:R-:W-:Y:S01]  /*2940*/  CS2R R8, SRZ ;  /* 0x0000000000087805 */ /* 0x000fe2000001ff00 */
[----:B------:R-:W-:Y:S01]  /*2950*/  UMOV UR6, 0x400 ;  /* 0x0000040000067882 */ /* 0x000fe20000000000 */
[----:B------:R-:W-:Y:S01]  /*2960*/  UMOV UR5, URZ ;  /* 0x000000ff00057c82 */ /* 0x000fe20008000000 */
[----:B------:R-:W-:-:S12]  /*2970*/  ULEA UR6, UR45, UR6, 0x18 ;  /* 0x000000062d067291 */ /* 0x000fd8000f8ec0ff */
.L_x_47:
[----:B------:R-:W-:Y:S02]  /*2980*/  LEA R0, R8, UR6, 0x3 ;  /* 0x0000000608007c11 */ /* 0x000fe4000f8e18ff */
[----:B------:R-:W-:-:S03]  /*2990*/  SHF.L.U32 R5, R9, 0x1f, RZ ;  /* 0x0000001f09057819 */ /* 0x000fc600000006ff */
[----:B------:R-:W-:Y:S01]  /*29a0*/  VIADD R4, R0, 0xd0 ;  /* 0x000000d000047836 */ /* 0x000fe20000000000 */
[----:B------:R-:W1:Y:S02]  /*29b0*/  SYNCS.PHASECHK.TRANS64.TRYWAIT P0, [R0+URZ+0xc0], R5 ;  /* 0x0000c005000075a7 */ /* 0x000e6400080011ff */
[----:B-1----:R-:W-:Y:S05]  /*29c0*/  @!P0 BRA `(.L_x_44) ;  /* 0x0000004000448947 */ /* 0x002fea0003800000 */
.L_x_113:
[----:B------:R-:W-:Y:S01]  /*29d0*/  ULEA UR4, UR5, UR6, 0x3 ;  /* 0x0000000605047291 */ /* 0x000fe2000f8e18ff */
[----:B------:R-:W-:Y:S02]  /*29e0*/  PRMT R4, RZ, 0x654, R4 ;  /* 0x00000654ff047816 */ /* 0x000fe40000000004 */
[----:B-1----:R-:W-:Y:S01]  /*29f0*/  SHF.L.U32 R5, R12, 0x1f, RZ ;  /* 0x0000001f0c057819 */ /* 0x002fe200000006ff */
[----:B------:R-:W-:Y:S01]  /*2a00*/  UIADD3 UR7, UPT, UPT, UR4, 0x60, URZ ;  /* 0x0000006004077890 */ /* 0x000fe2000fffe0ff */
[----:B------:R1:W-:Y:S05]  /*2a10*/  SYNCS.ARRIVE.TRANS64.RED.A1T0 RZ, [R4+URZ], RZ ;  /* 0x000000ff04ff79a7 */ /* 0x0003ea00081004ff */
[----:B------:R-:W-:Y:S01]  /*2a20*/  IMAD.U32 R7, RZ, RZ, UR7 ;  /* 0x00000007ff077e24 */ /* 0x000fe2000f8e00ff */
[----:B------:R-:W2:Y:S04]  /*2a30*/  SYNCS.PHASECHK.TRANS64.TRYWAIT P0, [UR4+0x70], R5 ;  /* 0x00007005ff0075a7 */ /* 0x000ea80008001104 */
[----:B------:R-:W-:Y:S01]  /*2a40*/  PRMT R6, R2, 0x654, R7 ;  /* 0x0000065402067816 */ /* 0x000fe20000000007 */
[----:B-1----:R-:W-:Y:S01]  /*2a50*/  @!P2 IMAD.MOV.U32 R4, RZ, RZ, 0x10 ;  /* 0x00000010ff04a424 */ /* 0x002fe200078e00ff */
[----:B--2---:R-:W-:Y:S06]  /*2a60*/  @!P0 BRA `(.L_x_45) ;  /* 0x0000004000308947 */ /* 0x004fec0003800000 */
.L_x_115:
[----:B------:R-:W-:Y:S01]  /*2a70*/  ULEA UR8, UR5, UR6, 0x4 ;  /* 0x0000000605087291 */ /* 0x000fe2000f8e20ff */
[----:B------:R-:W-:Y:S01]  /*2a80*/  SEL R3, R6, R3, !P2 ;  /* 0x0000000306037207 */ /* 0x000fe20005000000 */
[----:B------:R-:W-:Y:S01]  /*2a90*/  UIADD3 UR9, UPT, UPT, UR4, 0x60, URZ ;  /* 0x0000006004097890 */ /* 0x000fe2000fffe0ff */
[----:B-1----:R-:W-:Y:S01]  /*2aa0*/  LEA R0, R11, UR6, 0x3 ;  /* 0x000000060b007c11 */ /* 0x002fe2000f8e18ff */
[----:B------:R-:W-:Y:S01]  /*2ab0*/  UIADD3 UR8, UPT, UPT, UR8, 0xf0, URZ ;  /* 0x000000f008087890 */ /* 0x000fe2000fffe0ff */
[----:B------:R-:W-:Y:S01]  /*2ac0*/  SHF.L.U32 R5, R10, 0x1f, RZ ;  /* 0x0000001f0a057819 */ /* 0x000fe200000006ff */
[----:B------:R1:W-:Y:S01]  /*2ad0*/  @!P2 SYNCS.ARRIVE.TRANS64.RED RZ, [R3+URZ], R4 ;  /* 0x0000000403ffa9a7 */ /* 0x0003e200080004ff */
[----:B------:R-:W-:Y:S01]  /*2ae0*/  UIADD3 UR4, UPT, UPT, UR5, 0x1, URZ ;  /* 0x0000000105047890 */ /* 0x000fe2000fffe0ff */
[----:B------:R-:W-:-:S03]  /*2af0*/  VIADD R8, R8, 0x1 ;  /* 0x0000000108087836 */ /* 0x000fc60000000000 */
[----:B------:R-:W-:Y:S02]  /*2b00*/  UISETP.NE.AND UP0, UPT, UR4, 0x2, UPT ;  /* 0x000000020400788c */ /* 0x000fe4000bf05270 */
[----:B------:R-:W-:Y:S06]  /*2b10*/  UGETNEXTWORKID.BROADCAST [UR8], [UR9] ;  /* 0x00000000080073ca */ /* 0x000fec0008000100 */
[----:B------:R-:W-:Y:S01]  /*2b20*/  USEL UR7, URZ, 0x1, UP0 ;  /* 0x00000001ff077887 */ /* 0x000fe20008000000 */
[----:B------:R-:W-:Y:S01]  /*2b30*/  ISETP.NE.AND P0, PT, R8, 0x2, PT ;  /* 0x000000020800780c */ /* 0x000fe20003f05270 */
[----:B------:R-:W-:Y:S01]  /*2b40*/  USEL UR5, UR4, URZ, UP0 ;  /* 0x000000ff04057287 */ /* 0x000fe20008000000 */
[----:B------:R-:W2:Y:S03]  /*2b50*/  SYNCS.PHASECHK.TRANS64.TRYWAIT P1, [R0+URZ+0x60], R5 ;  /* 0x00006005000075a7 */ /* 0x000ea600080211ff */
[----:B------:R-:W-:Y:S01]  /*2b60*/  LOP3.LUT R12, R12, UR7, RZ, 0x3c, !PT ;  /* 0x000000070c0c7c12 */ /* 0x000fe2000f8e3cff */
[----:B-12---:R-:W-:Y:S07]  /*2b70*/  @!P1 BRA `(.L_x_46) ;  /* 0x0000004000049947 */ /* 0x006fee0003800000 */
.L_x_116:
[C---:B------:R-:W-:Y:S01]  /*2b80*/  LEA R4, R11.reuse, UR6, 0x4 ;  /* 0x000000060b047c11 */ /* 0x040fe2000f8e20ff */
[----:B-1----:R-:W-:Y:S01]  /*2b90*/  VIADD R0, R0, 0x70 ;  /* 0x0000007000007836 */ /* 0x002fe20000000000 */
[----:B------:R-:W-:Y:S01]  /*2ba0*/  SEL R8, R8, RZ, P0 ;  /* 0x000000ff08087207 */ /* 0x000fe20000000000 */
[----:B------:R-:W-:-:S03]  /*2bb0*/  VIADD R11, R11, 0x1 ;  /* 0x000000010b0b7836 */ /* 0x000fc60000000000 */
[----:B------:R-:W1:Y:S01]  /*2bc0*/  LDS.128 R4, [R4+0xf0] ;  /* 0x0000f00004047984 */ /* 0x000e620000000c00 */
[----:B------:R-:W-:Y:S02]  /*2bd0*/  PRMT R0, RZ, 0x654, R0 ;  /* 0x00000654ff007816 */ /* 0x000fe40000000000 */
[C---:B------:R-:W-:Y:S01]  /*2be0*/  ISETP.NE.AND P1, PT, R11.reuse, 0x2, PT ;  /* 0x000000020b00780c */ /* 0x040fe20003f25270 */
[----:B------:R-:W-:Y:S01]  /*2bf0*/  @!PT LDS RZ, [RZ] ;  /* 0x00000000fffff984 */ /* 0x000fe20000000800 */
[----:B------:R-:W-:Y:S01]  /*2c00*/  @!PT LDS RZ, [RZ] ;  /* 0x00000000fffff984 */ /* 0x000fe20000000800 */
[----:B------:R-:W-:Y:S01]  /*2c10*/  @!PT LDS RZ, [RZ] ;  /* 0x00000000fffff984 */ /* 0x000fe20000000800 */
[----:B------:R-:W-:Y:S01]  /*2c20*/  @!PT LDS RZ, [RZ] ;  /* 0x00000000fffff984 */ /* 0x000fe20000000800 */
[----:B------:R2:W-:Y:S06]  /*2c30*/  MEMBAR.ALL.CTA ;  /* 0x0000000000007992 */ /* 0x0005ec0000008000 */
[----:B--2---:R-:W2:Y:S01]  /*2c40*/  FENCE.VIEW.ASYNC.S ;  /* 0x00000000000073c6 */ /* 0x004ea20000000000 */
[----:B------:R-:W-:Y:S01]  /*2c50*/  SEL R11, R11, RZ, P1 ;  /* 0x000000ff0b0b7207 */ /* 0x000fe20000800000 */
[----:B--2---:R2:W-:Y:S01]  /*2c60*/  SYNCS.ARRIVE.TRANS64.RED.A1T0 RZ, [R0+URZ], RZ ;  /* 0x000000ff00ff79a7 */ /* 0x0045e200081004ff */
[----:B-1----:R-:W-:-:S02]  /*2c70*/  LOP3.LUT P3, RZ, R6, 0x1, RZ, 0xc0, !PT ;  /* 0x0000000106ff7812 */ /* 0x002fc4000786c0ff */
[----:B------:R-:W-:-:S04]  /*2c80*/  SEL R5, RZ, 0x1, P1 ;  /* 0x00000001ff057807 */ /* 0x000fc80000800000 */
[----:B------:R-:W-:Y:S02]  /*2c90*/  LOP3.LUT R10, R10, R5, RZ, 0x3c, !PT ;  /* 0x000000050a0a7212 */ /* 0x000fe400078e3cff */
[----:B--2---:R-:W-:-:S04]  /*2ca0*/  SEL R0, RZ, 0x1, P0 ;  /* 0x00000001ff007807 */ /* 0x004fc80000000000 */
[----:B------:R-:W-:Y:S01]  /*2cb0*/  LOP3.LUT R9, R9, R0, RZ, 0x3c, !PT ;  /* 0x0000000009097212 */ /* 0x000fe200078e3cff */
[----:B------:R-:W-:Y:S06]  /*2cc0*/  @P3 BRA `(.L_x_47) ;  /* 0xfffffffc002c3947 */ /* 0x000fec000383ffff */
[----:B------:R-:W-:Y:S01]  /*2cd0*/  ULEA UR4, UR5, UR6, 0x3 ;  /* 0x0000000605047291 */ /* 0x000fe2000f8e18ff */
[----:B------:R-:W-:-:S08]  /*2ce0*/  SHF.L.U32 R3, R12, 0x1f, RZ ;  /* 0x0000001f0c037819 */ /* 0x000fd000000006ff */
[----:B------:R-:W1:Y:S02]  /*2cf0*/  SYNCS.PHASECHK.TRANS64 P0, [UR4+0x70], R3 ;  /* 0x00007003ff0075a7 */ /* 0x000e640008001004 */
[----:B-1----:R-:W-:Y:S05]  /*2d00*/  @P0 BRA `(.L_x_48) ;  /* 0x0000000000080947 */ /* 0x002fea0003800000 */
[----:B------:R-:W1:Y:S02]  /*2d10*/  SYNCS.PHASECHK.TRANS64.TRYWAIT P0, [UR4+0x70], R3 ;  /* 0x00007003ff0075a7 */ /* 0x000e640008001104 */
[----:B-1----:R-:W-:Y:S05]  /*2d20*/  @!P0 BRA `(.L_x_49) ;  /* 0x0000003c00ac8947 */ /* 0x002fea0003800000 */
.L_x_48:
[----:B------:R-:W-:-:S04]  /*2d30*/  UIADD3 UR7, UPT, UPT, UR5, 0x1, URZ ;  /* 0x0000000105077890 */ /* 0x000fc8000fffe0ff */
[----:B------:R-:W-:-:S04]  /*2d40*/  UISETP.NE.AND UP0, UPT, UR7, 0x2, UPT ;  /* 0x000000020700788c */ /* 0x000fc8000bf05270 */
[----:B------:R-:W-:Y:S02]  /*2d50*/  USEL UR8, URZ, 0x1, UP0 ;  /* 0x00000001ff087887 */ /* 0x000fe40008000000 */
[----:B------:R-:W-:-:S04]  /*2d60*/  USEL UR7, UR7, URZ, UP0 ;  /* 0x000000ff07077287 */ /* 0x000fc80008000000 */
[----:B------:R-:W-:Y:S01]  /*2d70*/  ULEA UR7, UR7, UR6, 0x3 ;  /* 0x0000000607077291 */ /* 0x000fe2000f8e18ff */
[----:B-1----:R-:W-:-:S04]  /*2d80*/  LOP3.LUT R3, R12, UR8, RZ, 0x3c, !PT ;  /* 0x000000080c037c12 */ /* 0x002fc8000f8e3cff */
[----:B------:R-:W-:-:S04]  /*2d90*/  SHF.L.U32 R0, R3, 0x1f, RZ ;  /* 0x0000001f03007819 */ /* 0x000fc800000006ff */
[----:B------:R-:W1:Y:S02]  /*2da0*/  SYNCS.PHASECHK.TRANS64 P0, [UR7+0x70], R0 ;  /* 0x00007000ff0075a7 */ /* 0x000e640008001007 */
[----:B-1----:R-:W-:Y:S05]  /*2db0*/  @P0 EXIT ;  /* 0x000000000000094d */ /* 0x002fea0003800000 */
[----:B------:R-:W-:Y:S02]  /*2dc0*/  SHF.L.U32 R3, R3, 0x1f, RZ ;  /* 0x0000001f03037819 */ /* 0x000fe400000006ff */
[----:B------:R-:W-:-:S07]  /*2dd0*/  MOV R0, UR7 ;  /* 0x0000000700007c02 */ /* 0x000fce0008000f00 */
.L_x_50:
[----:B-1----:R1:W2:Y:S02]  /*2de0*/  SYNCS.PHASECHK.TRANS64.TRYWAIT P0, [R0+URZ+0x70], R3 ;  /* 0x00007003000075a7 */ /* 0x0022a400080011ff */
[----:B--2---:R-:W-:Y:S05]  /*2df0*/  @!P0 NANOSLEEP.SYNCS 0x989680 ;  /* 0x009896800000895d */ /* 0x004fea0003900000 */
[----:B------:R-:W2:Y:S02]  /*2e00*/  @!P0 SYNCS.PHASECHK.TRANS64 P0, [R0+URZ+0x70], R3 ;  /* 0x00007003000085a7 */ /* 0x000ea400080010ff */
[----:B--2---:R-:W-:Y:S05]  /*2e10*/  @P0 EXIT ;  /* 0x000000000000094d */ /* 0x004fea0003800000 */
[----:B------:R-:W-:Y:S05]  /*2e20*/  BRA `(.L_x_50) ;  /* 0xfffffffc00ec7947 */ /* 0x000fea000383ffff */
.L_x_43:
[----:B------:R-:W-:-:S09]  /*2e30*/  UISETP.NE.AND UP1, UPT, UR10, URZ, UPT ;  /* 0x000000ff0a00728c */ /* 0x000fd2000bf25270 */
[----:B------:R-:W-:Y:S05]  /*2e40*/  BRA.U UP1, `(.L_x_51) ;  /* 0x0000001501047547 */ /* 0x000fea000b800000 */
[----:B------:R-:W-:Y:S01]  /*2e50*/  UMOV UR4, 0x40 ;  /* 0x0000004000047882 */ /* 0x000fe20000000000 */
[----:B------:R-:W-:Y:S01]  /*2e60*/  NOP ;  /* 0x0000000000007918 */ /* 0x000fe20000000000 */
[----:B------:R-:W-:Y:S01]  /*2e70*/  ULEA UR5, UR45, UR4, 0x18 ;  /* 0x000000042d057291 */ /* 0x000fe2000f8ec0ff */
[----:B------:R-:W-:Y:S02]  /*2e80*/  UMOV UR6, 0x400 ;  /* 0x0000040000067882 */ /* 0x000fe40000000000 */
[----:B------:R-:W-:-:S06]  /*2e90*/  ULEA UR6, UR45, UR6, 0x18 ;  /* 0x000000062d067291 */ /* 0x000fcc000f8ec0ff */
[----:B------:R-:W1:Y:S02]  /*2ea0*/  LDS.U8 R0, [UR5+0x1c] ;  /* 0x00001c05ff007984 */ /* 0x000e640008000000 */
[----:B-1----:R-:W-:-:S13]  /*2eb0*/  ISETP.NE.AND P0, PT, R0, RZ, PT ;  /* 0x000000ff0000720c */ /* 0x002fda0003f05270 */
[----:B------:R-:W-:Y:S05]  /*2ec0*/  @P0 BRA `(.L_x_52) ;  /* 0x0000000000580947 */ /* 0x000fea0003800000 */
[----:B------:R-:W-:-:S13]  /*2ed0*/  ELECT P0, URZ, PT ;  /* 0x0000000000ff782f */ /* 0x000fda0003800000 */
[----:B------:R-:W-:Y:S05]  /*2ee0*/  @!P0 BRA `(.L_x_53) ;  /* 0x0000000000608947 */ /* 0x000fea0003800000 */
[----:B------:R-:W-:Y:S01]  /*2ef0*/  UMOV UR4, 0x10 ;  /* 0x0000001000047882 */ /* 0x000fe20000000000 */
[----:B------:R-:W-:Y:S01]  /*2f00*/  HFMA2 R0, -RZ, RZ, 0, 5.9604644775390625e-08 ;  /* 0x00000001ff007431 */ /* 0x000fe200000001ff */
[----:B------:R-:W-:-:S03]  /*2f10*/  MOV R2, 0xffff ;  /* 0x0000ffff00027802 */ /* 0x000fc60000000f00 */
[----:B------:R-:W-:Y:S04]  /*2f20*/  DEPBAR.LE SB1, 0x36 ;  /* 0x00009d800000791a */ /* 0x000fe80000000000 */
[----:B------:R-:W1:Y:S02]  /*2f30*/  UTCATOMSWS.FIND_AND_SET.ALIGN UP0, UR4, UR4 ;  /* 0x00000004000475e3 */ /* 0x000e640008000800 */
[----:B-1----:R-:W-:Y:S01]  /*2f40*/  MOV R3, UR4 ;  /* 0x0000000400037c02 */ /* 0x002fe20008000f00 */
[----:B------:R-:W-:Y:S06]  /*2f50*/  BRA.U UP0, `(.L_x_54) ;  /* 0x0000000100187547 */ /* 0x000fec000b800000 */
.L_x_55:
[----:B------:R-:W-:Y:S05]  /*2f60*/  NANOSLEEP 0x64 ;  /* 0x000000640000795d */ /* 0x000fea0003800000 */
[----:B------:R-:W-:-:S05]  /*2f70*/  UMOV UR4, 0x10 ;  /* 0x0000001000047882 */ /* 0x000fca0000000000 */
[----:B------:R-:W-:Y:S04]  /*2f80*/  DEPBAR.LE SB1, 0x36 ;  /* 0x00009d800000791a */ /* 0x000fe80000000000 */
[----:B------:R-:W1:Y:S02]  /*2f90*/  UTCATOMSWS.FIND_AND_SET.ALIGN UP0, UR4, UR4 ;  /* 0x00000004000475e3 */ /* 0x000e640008000800 */
[----:B-1----:R-:W-:Y:S01]  /*2fa0*/  MOV R3, UR4 ;  /* 0x0000000400037c02 */ /* 0x002fe20008000f00 */
[----:B------:R-:W-:Y:S05]  /*2fb0*/  BRA.U !UP0, `(.L_x_55) ;  /* 0xfffffffd08e87547 */ /* 0x000fea000b83ffff */
.L_x_54:
[-C--:B------:R-:W-:Y:S02]  /*2fc0*/  SHF.L.U32 R2, R2, R3.reuse, RZ ;  /* 0x0000000302027219 */ /* 0x080fe400000006ff */
[----:B------:R-:W-:Y:S01]  /*2fd0*/  SHF.L.U32 R0, R0, R3, RZ ;  /* 0x0000000300007219 */ /* 0x000fe200000006ff */
[----:B------:R-:W-:Y:S02]  /*2fe0*/  IMAD.SHL.U32 R3, R3, 0x20, RZ ;  /* 0x0000002003037824 */ /* 0x000fe400078e00ff */
[----:B------:R1:W-:Y:S04]  /*2ff0*/  ATOMS.OR RZ, [UR5+0x14], R2 ;  /* 0x00001402ffff798c */ /* 0x0003e8000b000005 */
[----:B------:R1:W-:Y:S04]  /*3000*/  ATOMS.OR RZ, [UR5+0x18], R0 ;  /* 0x00001800ffff798c */ /* 0x0003e8000b000005 */
[----:B------:R1:W-:Y:S01]  /*3010*/  STS [UR6+0x110], R3 ;  /* 0x00011003ff007988 */ /* 0x0003e20008000806 */
[----:B------:R-:W-:Y:S05]  /*3020*/  BRA `(.L_x_53) ;  /* 0x0000000000107947 */ /* 0x000fea0003800000 */
.L_x_52:
[----:B------:R-:W-:Y:S02]  /*3030*/  MOV R0, 0xffffffff ;  /* 0xffffffff00007802 */ /* 0x000fe40000000f00 */
[----:B------:R-:W-:-:S03]  /*3040*/  MOV R2, 0x3070 ;  /* 0x0000307000027802 */ /* 0x000fc60000000f00 */
[----:B------:R1:W-:Y:S04]  /*3050*/  STS [UR6+0x110], R0 ;  /* 0x00011000ff007988 */ /* 0x0003e80008000806 */
[----:B-1-3-5:R-:W-:Y:S05]  /*3060*/  CALL.REL.NOINC `($__internal_1_$__cuda_sm10x_tcgen05_guardrail_trap_phase_invalid_during_alloc) ;  /* 0x0000004000407944 */ /* 0x02afea0003c00000 */
.L_x_53:
[----:B------:R-:W-:Y:S05]  /*3070*/  WARPSYNC.ALL ;  /* 0x0000000000007948 */ /* 0x000fea0003800000 */
[----:B------:R-:W2:Y:S01]  /*3080*/  S2UR UR4, SR_CgaCtaId ;  /* 0x00000000000479c3 */ /* 0x000ea20000008800 */
[----:B------:R-:W-:Y:S01]  /*3090*/  UMOV UR70, 0x400 ;  /* 0x0000040000467882 */ /* 0x000fe20000000000 */
[----:B------:R-:W-:-:S06]  /*30a0*/  NOP ;  /* 0x0000000000007918 */ /* 0x000fcc0000000000 */
[----:B------:R-:W-:Y:S06]  /*30b0*/  BAR.ARV 0x6, 0xa0 ;  /* 0x0182800000007b1d */ /* 0x000fec0000002000 */
[----:B------:R-:W4:Y:S01]  /*30c0*/  LDCU UR5, c[0x0][0x38c] ;  /* 0x00007180ff0577ac */ /* 0x000f220008000800 */
[----:B------:R-:W-:Y:S01]  /*30d0*/  IMAD.MOV.U32 R11, RZ, RZ, 0x1 ;  /* 0x00000001ff0b7424 */ /* 0x000fe200078e00ff */
[----:B------:R-:W-:Y:S01]  /*30e0*/  CS2R R8, SRZ ;  /* 0x0000000000087805 */ /* 0x000fe2000001ff00 */
[----:B------:R-:W-:Y:S01]  /*30f0*/  IMAD.MOV.U32 R10, RZ, RZ, RZ ;  /* 0x000000ffff0a7224 */ /* 0x000fe200078e00ff */
[----:B------:R-:W3:Y:S01]  /*3100*/  LDCU UR7, c[0x0][0x38c] ;  /* 0x00007180ff0777ac */ /* 0x000ee20008000800 */
[----:B------:R-:W-:Y:S01]  /*3110*/  UMOV UR9, URZ ;  /* 0x000000ff00097c82 */ /* 0x000fe20008000000 */
[----:B------:R-:W-:Y:S01]  /*3120*/  UMOV UR76, 0x0 ;  /* 0x00000000004c7882 */ /* 0x000fe20000000000 */
[----:B--2---:R-:W-:Y:S01]  /*3130*/  ULEA UR70, UR4, UR70, 0x18 ;  /* 0x0000004604467291 */ /* 0x004fe2000f8ec0ff */
[----:B------:R-:W-:-:S02]  /*3140*/  UMOV UR77, 0x8040490 ;  /* 0x08040490004d7882 */ /* 0x000fc40000000000 */
[----:B------:R-:W-:Y:S01]  /*3150*/  UMOV UR4, URZ ;  /* 0x000000ff00047c82 */ /* 0x000fe20008000000 */
[----:B------:R-:W-:Y:S01]  /*3160*/  UIADD3 UR6, UPT, UPT, UR70, 0x32300, URZ ;  /* 0x0003230046067890 */ /* 0x000fe2000fffe0ff */
[----:B------:R-:W-:Y:S01]  /*3170*/  IMAD.U32 R15, RZ, RZ, UR4 ;  /* 0x00000004ff0f7e24 */ /* 0x000fe2000f8e00ff */
[----:B------:R-:W-:Y:S01]  /*3180*/  UMOV UR74, 0x0 ;  /* 0x00000000004a7882 */ /* 0x000fe20000000000 */
[----:B------:R-:W-:Y:S01]  /*3190*/  UMOV UR75, 0x8040490 ;  /* 0x08040490004b7882 */ /* 0x000fe20000000000 */
[----:B----4-:R-:W-:Y:S01]  /*31a0*/  UIADD3 UR5, UPT, UPT, UR5, 0xff, URZ ;  /* 0x000000ff05057890 */ /* 0x010fe2000fffe0ff */
[----:B-1----:R-:W1:Y:S03]  /*31b0*/  LDS R0, [UR70+0x110] ;  /* 0x00011046ff007984 */ /* 0x002e660008000800 */
[----:B------:R-:W-:Y:S02]  /*31c0*/  USHF.R.S32.HI UR4, URZ, 0x1f, UR5 ;  /* 0x0000001fff047899 */ /* 0x000fe40008011405 */
[----:B---3--:R-:W-:-:S02]  /*31d0*/  UISETP.GE.AND UP3, UPT, UR7, 0x1, UPT ;  /* 0x000000010700788c */ /* 0x008fc4000bf66270 */
[----:B------:R-:W-:Y:S02]  /*31e0*/  ULEA.HI UR4, UR4, UR5, URZ, 0x8 ;  /* 0x0000000504047291 */ /* 0x000fe4000f8f40ff */
[----:B------:R-:W-:Y:S02]  /*31f0*/  UIADD3 UR5, UPT, UPT, UR70, 0x2300, URZ ;  /* 0x0000230046057890 */ /* 0x000fe4000fffe0ff */
[----:B------:R-:W-:Y:S02]  /*3200*/  USHF.R.S32.HI UR8, URZ, 0x8, UR4 ;  /* 0x00000008ff087899 */ /* 0x000fe40008011404 */
[----:B------:R-:W-:Y:S02]  /*3210*/  USHF.R.U32.HI UR4, URZ, 0x4, UR6 ;  /* 0x00000004ff047899 */ /* 0x000fe40008011606 */
[----:B------:R-:W-:Y:S02]  /*3220*/  UISETP.LT.AND UP0, UPT, UR8, 0x1, UPT ;  /* 0x000000010800788c */ /* 0x000fe4000bf01270 */
[----:B------:R-:W-:Y:S01]  /*3230*/  IMAD.U32 R12, RZ, RZ, UR8 ;  /* 0x00000008ff0c7e24 */ /* 0x000fe2000f8e00ff */
[----:B------:R-:W-:-:S02]  /*3240*/  ULOP3.LUT UR4, UR4, 0x3fff, URZ, 0xc0, !UPT ;  /* 0x00003fff04047892 */ /* 0x000fc4000f8ec0ff */
[----:B------:R-:W-:Y:S02]  /*3250*/  USEL UR6, UR8, 0x1, !UP0 ;  /* 0x0000000108067887 */ /* 0x000fe4000c000000 */
[----:B------:R-:W-:Y:S02]  /*3260*/  ULOP3.LUT UR73, UR4, 0x10000, URZ, 0xfc, !UPT ;  /* 0x0001000004497892 */ /* 0x000fe4000f8efcff */
[----:B------:R-:W-:Y:S02]  /*3270*/  UIADD3 UR4, UPT, UPT, -UR6, URZ, URZ ;  /* 0x000000ff06047290 */ /* 0x000fe4000fffe1ff */
[----:B------:R-:W-:-:S04]  /*3280*/  USHF.R.U32.HI UR5, URZ, 0x4, UR5 ;  /* 0x00000004ff057899 */ /* 0x000fc80008011605 */
[----:B------:R-:W-:Y:S01]  /*3290*/  ULOP3.LUT UR5, UR5, 0x3fff, URZ, 0xc0, !UPT ;  /* 0x00003fff05057892 */ /* 0x000fe2000f8ec0ff */
[----:B------:R-:W-:-:S03]  /*32a0*/  MOV R14, UR4 ;  /* 0x00000004000e7c02 */ /* 0x000fc60008000f00 */
[----:B------:R-:W-:Y:S01]  /*32b0*/  ULOP3.LUT UR72, UR5, 0x10000, URZ, 0xfc, !UPT ;  /* 0x0001000005487892 */ /* 0x000fe2000f8efcff */
[----:B-1----:R-:W-:-:S13]  /*32c0*/  R2UR UR8, R0 ;  /* 0x00000000000872ca */ /* 0x002fda00000e0000 */
[----:B------:R-:W-:-:S07]  /*32d0*/  MOV R16, UR8 ;  /* 0x0000000800107c02 */ /* 0x000fce0008000f00 */
.L_x_62:
[----:B------:R-:W-:Y:S02]  /*32e0*/  LEA R0, R10, UR70, 0x3 ;  /* 0x000000460a007c11 */ /* 0x000fe4000f8e18ff */
[----:B------:R-:W-:Y:S02]  /*32f0*/  SHF.L.U32 R5, R9, 0x1f, RZ ;  /* 0x0000001f09057819 */ /* 0x000fe400000006ff */
[----:B------:R-:W-:Y:S01]  /*3300*/  PLOP3.LUT P0, PT, PT, PT, UP3, 0x80, 0x8 ;  /* 0x000000000008781c */ /* 0x000fe20003f0f038 */
[----:B------:R-:W-:Y:S01]  /*3310*/  VIADD R3, R0, 0x70 ;  /* 0x0000007000037836 */ /* 0x000fe20000000000 */
[----:B-1----:R-:W1:Y:S02]  /*3320*/  SYNCS.PHASECHK.TRANS64.TRYWAIT P1, [R0+URZ+0x60], R5 ;  /* 0x00006005000075a7 */ /* 0x002e6400080211ff */
[----:B-1----:R-:W-:Y:S09]  /*3330*/  @!P1 BRA `(.L_x_56) ;  /* 0x0000003800409947 */ /* 0x002ff20003800000 */
.L_x_118:
[----:B------:R-:W-:Y:S01]  /*3340*/  LEA R4, R10, UR70, 0x4 ;  /* 0x000000460a047c11 */ /* 0x000fe2000f8e20ff */
[----:B------:R-:W-:Y:S01]  /*3350*/  @UP3 ULEA UR4, UR9, UR70, 0x3 ;  /* 0x0000004609043291 */ /* 0x000fe2000f8e18ff */
[----:B------:R-:W-:Y:S02]  /*3360*/  R2UR UR5, R15 ;  /* 0x000000000f0572ca */ /* 0x000fe400000e0000 */
[----:B------:R-:W-:Y:S02]  /*3370*/  PLOP3.LUT P2, PT, PT, PT, PT, 0x80, 0x8 ;  /* 0x000000000008781c */ /* 0x000fe40003f4f070 */
[----:B-1----:R-:W1:Y:S01]  /*3380*/  LDS.128 R4, [R4+0xf0] ;  /* 0x0000f00004047984 */ /* 0x002e620000000c00 */
[----:B------:R-:W-:Y:S02]  /*3390*/  PRMT R3, RZ, 0x654, R3 ;  /* 0x00000654ff037816 */ /* 0x000fe40000000003 */
[----:B------:R-:W-:Y:S01]  /*33a0*/  @P0 SHF.L.U32 R2, R8, 0x1f, RZ ;  /* 0x0000001f08020819 */ /* 0x000fe200000006ff */
[----:B------:R-:W-:Y:S01]  /*33b0*/  @!PT LDS RZ, [RZ] ;  /* 0x00000000fffff984 */ /* 0x000fe20000000800 */
[----:B------:R-:W-:Y:S01]  /*33c0*/  @!PT LDS RZ, [RZ] ;  /* 0x00000000fffff984 */ /* 0x000fe20000000800 */
[----:B------:R-:W-:Y:S01]  /*33d0*/  @!PT LDS RZ, [RZ] ;  /* 0x00000000fffff984 */ /* 0x000fe20000000800 */
[----:B------:R-:W-:Y:S01]  /*33e0*/  @!PT LDS RZ, [RZ] ;  /* 0x00000000fffff984 */ /* 0x000fe20000000800 */
[----:B------:R2:W-:Y:S06]  /*33f0*/  MEMBAR.ALL.CTA ;  /* 0x0000000000007992 */ /* 0x0005ec0000008000 */
[----:B--2---:R-:W2:Y:S01]  /*3400*/  FENCE.VIEW.ASYNC.S ;  /* 0x00000000000073c6 */ /* 0x004ea20000000000 */
[----:B------:R-:W-:-:S02]  /*3410*/  SHF.L.U32 R0, R11, 0x1f, RZ ;  /* 0x0000001f0b007819 */ /* 0x000fc400000006ff */
[----:B------:R-:W-:Y:S01]  /*3420*/  R2UR UR6, R16 ;  /* 0x00000000100672ca */ /* 0x000fe200000e0000 */
[----:B------:R-:W-:-:S06]  /*3430*/  ULEA UR7, UR5, UR70, 0x3 ;  /* 0x0000004605077291 */ /* 0x000fcc000f8e18ff */
[----:B------:R-:W-:-:S06]  /*3440*/  IMAD.U32 R13, RZ, RZ, UR7 ;  /* 0x00000007ff0d7e24 */ /* 0x000fcc000f8e00ff */
[----:B------:R-:W-:Y:S01]  /*3450*/  ULEA UR8, UR5, UR6, 0x4 ;  /* 0x0000000605087291 */ /* 0x000fe2000f8e20ff */
[----:B--2---:R2:W-:Y:S01]  /*3460*/  SYNCS.ARRIVE.TRANS64.RED.A1T0 RZ, [R3+URZ], RZ ;  /* 0x000000ff03ff79a7 */ /* 0x0045e200081004ff */
[----:B------:R2:W3:Y:S01]  /*3470*/  @P0 SYNCS.PHASECHK.TRANS64.TRYWAIT P2, [UR4], R2 ;  /* 0x00000002ff0005a7 */ /* 0x0004e20008041104 */
[----:B-1----:R-:W-:Y:S01]  /*3480*/  LOP3.LUT P1, RZ, R6, 0x1, RZ, 0xc0, !PT ;  /* 0x0000000106ff7812 */ /* 0x002fe2000782c0ff */
[----:B------:R-:W1:Y:S02]  /*3490*/  SYNCS.PHASECHK.TRANS64.TRYWAIT P0, [UR7+0xa0], R0 ;  /* 0x0000a000ff0075a7 */ /* 0x000e640008001107 */
[----:B-123--:R-:W-:Y:S10]  /*34a0*/  @!P0 BRA `(.L_x_57) ;  /* 0x0000003400f88947 */ /* 0x00eff40003800000 */
.L_x_120:
[----:B------:R-:W-:Y:S01]  /*34b0*/  IADD3 R10, PT, PT, R10, 0x1, RZ ;  /* 0x000000010a0a7810 */ /* 0x000fe20007ffe0ff */
[----:B------:R-:W-:Y:S06]  /*34c0*/  BRA.U !UP3, `(.L_x_58) ;  /* 0x000000050bec7547 */ /* 0x000fec000b800000 */
[----:B------:R-:W-:Y:S01]  /*34d0*/  R2UR UR69, R14 ;  /* 0x000000000e4572ca */ /* 0x000fe200000e0000 */
[----:B------:R-:W-:Y:S01]  /*34e0*/  UPLOP3.LUT UP4, UPT, UPT, UPT, UPT, 0x40, 0x4 ;  /* 0x000000000004789c */ /* 0x000fe20003f8e870 */
[----:B------:R-:W-:Y:S01]  /*34f0*/  R2UR UR68, R12 ;  /* 0x000000000c4472ca */ /* 0x000fe200000e0000 */
[----:B------:R-:W-:-:S14]  /*3500*/  UMOV UR7, UR9 ;  /* 0x0000000900077c82 */ /* 0x000fdc0008000000 */
.L_x_61:
[----:B------:R-:W-:Y:S02]  /*3510*/  UIADD3 UR69, UPT, UPT, UR69, 0x1, URZ ;  /* 0x0000000145457890 */ /* 0x000fe4000fffe0ff */
[----:B--2---:R-:W-:Y:S02]  /*3520*/  ULEA UR5, UR7, UR70, 0x3 ;  /* 0x0000004607057291 */ /* 0x004fe4000f8e18ff */
[----:B------:R-:W-:Y:S01]  /*3530*/  UISETP.NE.AND UP0, UPT, UR69, URZ, UPT ;  /* 0x000000ff4500728c */ /* 0x000fe2000bf05270 */
[----:B------:R-:W-:Y:S10]  /*3540*/  @P2 BRA `(.L_x_59) ;  /* 0x00000000000c2947 */ /* 0x000ff40003800000 */
[----:B-1----:R-:W-:Y:S04]  /*3550*/  SHF.L.U32 R3, R8, 0x1f, RZ ;  /* 0x0000001f08037819 */ /* 0x002fe800000006ff */
[----:B------:R-:W1:Y:S02]  /*3560*/  SYNCS.PHASECHK.TRANS64.TRYWAIT P0, [UR5], R3 ;  /* 0x00000003ff0075a7 */ /* 0x000e640008001105 */
[----:B-1----:R-:W-:Y:S05]  /*3570*/  @!P0 BRA `(.L_x_60) ;  /* 0x0000003400e08947 */ /* 0x002fea0003800000 */
.L_x_59:
[----:B------:R-:W-:Y:S01]  /*3580*/  UISETP.NE.AND UP1, UPT, UR68, 0x1, UPT ;  /* 0x000000014400788c */ /* 0x000fe2000bf25270 */
[----:B------:R-:W-:Y:S01]  /*3590*/  PLOP3.LUT P2, PT, PT, PT, PT, 0x80, 0x8 ;  /* 0x000000000008781c */ /* 0x000fe20003f4f070 */
[----:B------:R-:W-:Y:S01]  /*35a0*/  UIADD3 UR9, UPT, UPT, UR7, 0x1, URZ ;  /* 0x0000000107097890 */ /* 0x000fe2000fffe0ff */
[----:B-1----:R-:W-:Y:S01]  /*35b0*/  MOV.SPILL R3, UR75 ;  /* 0x0000004b00037c02 */ /* 0x002fe20009000f00 */
[----:B------:R-:W-:Y:S01]  /*35c0*/  UIADD3 UR71, UPT, UPT, UR5, 0x18, URZ ;  /* 0x0000001805477890 */ /* 0x000fe2000fffe0ff */
[----:B------:R-:W-:Y:S01]  /*35d0*/  MOV.SPILL R2, UR74 ;  /* 0x0000004a00027c02 */ /* 0x000fe20009000f00 */
[----:B------:R-:W-:Y:S01]  /*35e0*/  UISETP.NE.AND UP2, UPT, UR9, 0x3, UPT ;  /* 0x000000030900788c */ /* 0x000fe2000bf45270 */
[----:B------:R-:W-:Y:S01]  /*35f0*/  PLOP3.LUT P0, PT, PT, PT, UP1, 0x80, 0x8 ;  /* 0x000000000008781c */ /* 0x000fe20003f0f018 */
[----:B------:R-:W-:Y:S02]  /*3600*/  ULEA UR6, UR7, UR73, 0x9 ;  /* 0x0000004907067291 */ /* 0x000fe4000f8e48ff */
[----:B------:R-:W-:Y:S02]  /*3610*/  USEL UR5, URZ, 0x1, UP2 ;  /* 0x00000001ff057887 */ /* 0x000fe40009000000 */
[----:B------:R-:W-:Y:S02]  /*3620*/  USEL UR9, UR9, URZ, UP2 ;  /* 0x000000ff09097287 */ /* 0x000fe40009000000 */
[----:B------:R-:W-:Y:S02]  /*3630*/  ULEA UR4, UR7, UR72, 0xc ;  /* 0x0000004807047291 */ /* 0x000fe4000f8e60ff */
[----:B------:R-:W-:Y:S01]  /*3640*/  @UP1 ULEA UR7, UR9, UR70, 0x3 ;  /* 0x0000004609071291 */ /* 0x000fe2000f8e18ff */
[----:B------:R-:W-:Y:S01]  /*3650*/  LOP3.LUT R8, R8, UR5, RZ, 0x3c, !PT ;  /* 0x0000000508087c12 */ /* 0x000fe2000f8e3cff */
[----:B------:R-:W-:Y:S02]  /*3660*/  UIADD3 UR20, UPT, UPT, UR6, 0x2, URZ ;  /* 0x0000000206147890 */ /* 0x000fe4000fffe0ff */
[----:B------:R-:W-:Y:S01]  /*3670*/  UIADD3 UR18, UPT, UPT, UR4, 0x2, URZ ;  /* 0x0000000204127890 */ /* 0x000fe2000fffe0ff */
[----:B------:R-:W-:Y:S01]  /*3680*/  @P0 SHF.L.U32 R0, R8, 0x1f, RZ ;  /* 0x0000001f08000819 */ /* 0x000fe200000006ff */
[----:B------:R-:W-:Y:S02]  /*3690*/  UIADD3 UR14, UPT, UPT, UR6, 0x4, URZ ;  /* 0x00000004060e7890 */ /* 0x000fe4000fffe0ff */
[----:B------:R-:W-:Y:S01]  /*36a0*/  UIADD3 UR12, UPT, UPT, UR4, 0x4, URZ ;  /* 0x00000004040c7890 */ /* 0x000fe2000fffe0ff */
[----:B------:R2:W3:Y:S01]  /*36b0*/  @P0 SYNCS.PHASECHK.TRANS64.TRYWAIT P2, [UR7], R0 ;  /* 0x00000000ff0005a7 */ /* 0x0004e20008041107 */
[----:B------:R-:W-:Y:S02]  /*36c0*/  UIADD3 UR66, UPT, UPT, UR6, 0x6, URZ ;  /* 0x0000000606427890 */ /* 0x000fe4000fffe0ff */
        /* <DEDUP_REMOVED lines=24> */
[----:B------:R-:W-:Y:S01]  /*3850*/  UIADD3 UR68, UPT, UPT, UR68, -0x1, URZ ;  /* 0xffffffff44447890 */ /* 0x000fe2000fffe0ff */
[----:B------:R-:W-:Y:S01]  /*3860*/  UMOV UR7, 0x40004040 ;  /* 0x4000404000077882 */ /* 0x000fe20000000000 */
[----:B------:R-:W-:Y:S01]  /*3870*/  UMOV UR74, 0x0 ;  /* 0x00000000004a7882 */ /* 0x000fe20000000000 */
[----:B------:R-:W-:Y:S01]  /*3880*/  UMOV UR75, 0x8040490 ;  /* 0x08040490004b7882 */ /* 0x000fe20000000000 */
[----:B------:R-:W-:Y:S01]  /*3890*/  UMOV UR5, 0x40004040 ;  /* 0x4000404000057882 */ /* 0x000fe20000000000 */
[----:B------:R-:W-:Y:S01]  /*38a0*/  UMOV UR21, 0x40004040 ;  /* 0x4000404000157882 */ /* 0x000fe20000000000 */
[----:B------:R1:W-:Y:S01]  /*38b0*/  UTCHMMA gdesc[UR4], gdesc[UR6], tmem[UR8], tmem[UR74], idesc[UR75], UP4 ;  /* 0x00ff4a06040075ea */ /* 0x0003e2000a000008 */
[----:B------:R-:W-:Y:S01]  /*38c0*/  UPLOP3.LUT UP4, UPT, UPT, UPT, UPT, 0x80, 0x8 ;  /* 0x000000000008789c */ /* 0x000fe20003f8f070 */
[----:B------:R-:W-:Y:S01]  /*38d0*/  UMOV UR19, 0x40004040 ;  /* 0x4000404000137882 */ /* 0x000fe20000000000 */
[----:B------:R-:W-:Y:S01]  /*38e0*/  UMOV UR15, 0x40004040 ;  /* 0x40004040000f7882 */ /* 0x000fe20000000000 */
[----:B------:R4:W-:Y:S01]  /*38f0*/  UTCHMMA gdesc[UR18], gdesc[UR20], tmem[UR8], tmem[UR74], idesc[UR75], UPT ;  /* 0x00ff4a14120075ea */ /* 0x0009e2000b800008 */
[----:B------:R-:W-:Y:S01]  /*3900*/  UMOV UR13, 0x40004040 ;  /* 0x40004040000d7882 */ /* 0x000fe20000000000 */
        /* <DEDUP_REMOVED lines=18> */
[----:B-1----:R-:W-:Y:S01]  /*3a30*/  UIADD3 UR4, UPT, UPT, UR4, 0xc06, URZ ;  /* 0x00000c0604047890 */ /* 0x002fe2000fffe0ff */
[----:B------:R-:W-:Y:S01]  /*3a40*/  UMOV UR6, 0x0 ;  /* 0x0000000000067882 */ /* 0x000fe20000000000 */
[----:B------:R-:W-:Y:S01]  /*3a50*/  UMOV UR7, 0x8040490 ;  /* 0x0804049000077882 */ /* 0x000fe20000000000 */
[----:B------:R-:W-:Y:S01]  /*3a60*/  UMOV UR31, 0x40004040 ;  /* 0x40004040001f7882 */ /* 0x000fe20000000000 */
[----:B----4-:R-:W-:Y:S01]  /*3a70*/  UMOV UR20, 0x0 ;  /* 0x0000000000147882 */ /* 0x010fe20000000000 */
[----:B------:R-:W-:Y:S01]  /*3a80*/  UMOV UR21, 0x8040490 ;  /* 0x0804049000157882 */ /* 0x000fe20000000000 */
[----:B------:R-:W-:Y:S01]  /*3a90*/  R2UR.FILL UR75, R3 ;  /* 0x00000000034b72ca */ /* 0x000fe200004e0000 */
[----:B------:R1:W-:Y:S01]  /*3aa0*/  UTCHMMA gdesc[UR12], gdesc[UR14], tmem[UR8], tmem[UR20], idesc[UR21], UPT ;  /* 0x00ff140e0c0075ea */ /* 0x0003e2000b800008 */
[----:B------:R-:W-:Y:S01]  /*3ab0*/  R2UR.FILL UR74, R2 ;  /* 0x00000000024a72ca */ /* 0x000fe200004e0000 */
[----:B------:R-:W-:Y:S01]  /*3ac0*/  UTCHMMA gdesc[UR64], gdesc[UR66], tmem[UR8], tmem[UR20], idesc[UR21], UPT ;  /* 0x00ff1442400075ea */ /* 0x000fe2000b800008 */
[----:B------:R-:W-:Y:S01]  /*3ad0*/  UTCHMMA gdesc[UR60], gdesc[UR62], tmem[UR8], tmem[UR20], idesc[UR21], UPT ;  /* 0x00ff143e3c0075ea */ /* 0x000fe2000b800008 */
[----:B------:R-:W-:Y:S01]  /*3ae0*/  UMOV UR18, 0x0 ;  /* 0x0000000000127882 */ /* 0x000fe20000000000 */
[----:B------:R-:W-:Y:S01]  /*3af0*/  UMOV UR19, 0x8040490 ;  /* 0x0804049000137882 */ /* 0x000fe20000000000 */
[----:B------:R-:W-:Y:S01]  /*3b00*/  UMOV UR29, 0x40004040 ;  /* 0x40004040001d7882 */ /* 0x000fe20000000000 */
[----:B------:R-:W-:Y:S01]  /*3b10*/  UTCHMMA gdesc[UR56], gdesc[UR58], tmem[UR8], tmem[UR18], idesc[UR19], UPT ;  /* 0x00ff123a380075ea */ /* 0x000fe2000b800008 */
[----:B------:R-:W-:Y:S01]  /*3b20*/  UTCHMMA gdesc[UR52], gdesc[UR54], tmem[UR8], tmem[UR18], idesc[UR19], UPT ;  /* 0x00ff1236340075ea */ /* 0x000fe2000b800008 */
[----:B------:R-:W-:Y:S01]  /*3b30*/  UTCHMMA gdesc[UR48], gdesc[UR50], tmem[UR8], tmem[UR18], idesc[UR19], UPT ;  /* 0x00ff1232300075ea */ /* 0x000fe2000b800008 */
[----:B------:R-:W-:Y:S01]  /*3b40*/  UTCHMMA gdesc[UR44], gdesc[UR46], tmem[UR8], tmem[UR6], idesc[UR7], UPT ;  /* 0x00ff062e2c0075ea */ /* 0x000fe2000b800008 */
[----:B------:R-:W-:Y:S01]  /*3b50*/  UTCHMMA gdesc[UR40], gdesc[UR42], tmem[UR8], tmem[UR6], idesc[UR7], UPT ;  /* 0x00ff062a280075ea */ /* 0x000fe2000b800008 */
[----:B------:R-:W-:Y:S01]  /*3b60*/  UTCHMMA gdesc[UR36], gdesc[UR38], tmem[UR8], tmem[UR18], idesc[UR19], UPT ;  /* 0x00ff1226240075ea */ /* 0x000fe2000b800008 */
[----:B------:R-:W-:Y:S01]  /*3b70*/  UMOV UR27, 0x40004040 ;  /* 0x40004040001b7882 */ /* 0x000fe20000000000 */
[----:B------:R-:W-:Y:S01]  /*3b80*/  UMOV UR25, 0x40004040 ;  /* 0x4000404000197882 */ /* 0x000fe20000000000 */
[----:B------:R-:W-:Y:S01]  /*3b90*/  UMOV UR23, 0x40004040 ;  /* 0x4000404000177882 */ /* 0x000fe20000000000 */
[----:B------:R-:W-:Y:S01]  /*3ba0*/  UMOV UR17, 0x40004040 ;  /* 0x4000404000117882 */ /* 0x000fe20000000000 */
[----:B------:R-:W-:Y:S01]  /*3bb0*/  UMOV UR11, 0x40004040 ;  /* 0x40004040000b7882 */ /* 0x000fe20000000000 */
[----:B-1----:R-:W-:Y:S01]  /*3bc0*/  UMOV UR14, 0x0 ;  /* 0x00000000000e7882 */ /* 0x002fe20000000000 */
[----:B------:R-:W-:Y:S01]  /*3bd0*/  UMOV UR15, 0x8040490 ;  /* 0x08040490000f7882 */ /* 0x000fe20000000000 */
[----:B------:R-:W-:Y:S01]  /*3be0*/  UMOV UR12, 0x0 ;  /* 0x00000000000c7882 */ /* 0x000fe20000000000 */
[----:B------:R-:W-:Y:S01]  /*3bf0*/  UMOV UR13, 0x8040490 ;  /* 0x08040490000d7882 */ /* 0x000fe20000000000 */
[----:B------:R-:W-:Y:S01]  /*3c00*/  UTCHMMA gdesc[UR32], gdesc[UR34], tmem[UR8], tmem[UR14], idesc[UR15], UPT ;  /* 0x00ff0e22200075ea */ /* 0x000fe2000b800008 */
[----:B------:R-:W-:Y:S01]  /*3c10*/  UTCHMMA gdesc[UR28], gdesc[UR30], tmem[UR8], tmem[UR12], idesc[UR13], UPT ;  /* 0x00ff0c1e1c0075ea */ /* 0x000fe2000b800008 */
[----:B------:R1:W-:Y:S01]  /*3c20*/  UTCHMMA gdesc[UR24], gdesc[UR26], tmem[UR8], tmem[UR6], idesc[UR7], UPT ;  /* 0x00ff061a180075ea */ /* 0x0003e2000b800008 */
[----:B------:R2:W-:Y:S01]  /*3c30*/  UTCHMMA gdesc[UR16], gdesc[UR22], tmem[UR8], tmem[UR76], idesc[UR77], UPT ;  /* 0x00ff4c16100075ea */ /* 0x0005e2000b800008 */
[----:B------:R2:W-:Y:S01]  /*3c40*/  UTCHMMA gdesc[UR4], gdesc[UR10], tmem[UR8], tmem[UR74], idesc[UR75], UPT ;  /* 0x00ff4a0a040075ea */ /* 0x0005e2000b800008 */
[----:B------:R2:W-:Y:S01]  /*3c50*/  UTCBAR [UR71], URZ ;  /* 0x000000ff470073e9 */ /* 0x0005e200080000ff */
[----:B-1----:R-:W-:Y:S01]  /*3c60*/  UMOV UR7, UR9 ;  /* 0x0000000900077c82 */ /* 0x002fe20008000000 */
[----:B---3--:R-:W-:Y:S05]  /*3c70*/  BRA.U UP0, `(.L_x_61) ;  /* 0xfffffff900247547 */ /* 0x008fea000b83ffff */
.L_x_58:
[----:B--2---:R-:W-:Y:S02]  /*3c80*/  R2UR UR4, R15 ;  /* 0x000000000f0472ca */ /* 0x004fe400000e0000 */
[----:B------:R-:W-:Y:S02]  /*3c90*/  R2UR UR5, R13 ;  /* 0x000000000d0572ca */ /* 0x000fe400000e0000 */
[----:B------:R-:W-:-:S04]  /*3ca0*/  ISETP.NE.AND P0, PT, R10, 0x2, PT ;  /* 0x000000020a00780c */ /* 0x000fc80003f05270 */
[----:B-1----:R-:W-:Y:S02]  /*3cb0*/  SEL R0, RZ, 0x1, P0 ;  /* 0x00000001ff007807 */ /* 0x002fe40000000000 */
[----:B------:R-:W-:Y:S02]  /*3cc0*/  SEL R10, R10, RZ, P0 ;  /* 0x000000ff0a0a7207 */ /* 0x000fe40000000000 */
[----:B------:R-:W-:Y:S01]  /*3cd0*/  LOP3.LUT R9, R9, R0, RZ, 0x3c, !PT ;  /* 0x0000000009097212 */ /* 0x000fe200078e3cff */
[----:B------:R-:W-:Y:S02]  /*3ce0*/  UIADD3 UR4, UPT, UPT, UR4, 0x1, URZ ;  /* 0x0000000104047890 */ /* 0x000fe4000fffe0ff */
[----:B------:R-:W-:Y:S02]  /*3cf0*/  UIADD3 UR5, UPT, UPT, UR5, 0x80, URZ ;  /* 0x0000008005057890 */ /* 0x000fe4000fffe0ff */
[----:B------:R-:W-:-:S04]  /*3d00*/  UISETP.NE.AND UP0, UPT, UR4, 0x4, UPT ;  /* 0x000000040400788c */ /* 0x000fc8000bf05270 */
[----:B------:R-:W-:Y:S02]  /*3d10*/  USEL UR6, URZ, 0x1, UP0 ;  /* 0x00000001ff067887 */ /* 0x000fe40008000000 */
[----:B------:R-:W-:Y:S01]  /*3d20*/  USEL UR4, UR4, URZ, UP0 ;  /* 0x000000ff04047287 */ /* 0x000fe20008000000 */
[----:B------:R1:W-:Y:S03]  /*3d30*/  UTCBAR [UR5], URZ ;  /* 0x000000ff050073e9 */ /* 0x0003e600080000ff */
[----:B------:R-:W-:Y:S02]  /*3d40*/  LOP3.LUT R11, R11, UR6, RZ, 0x3c, !PT ;  /* 0x000000060b0b7c12 */ /* 0x000fe4000f8e3cff */
[----:B------:R-:W-:Y:S01]  /*3d50*/  IMAD.U32 R15, RZ, RZ, UR4 ;  /* 0x00000004ff0f7e24 */ /* 0x000fe2000f8e00ff */
[----:B------:R-:W-:Y:S06]  /*3d60*/  @P1 BRA `(.L_x_62) ;  /* 0xfffffff4005c1947 */ /* 0x000fec000383ffff */
[----:B------:R-:W2:Y:S01]  /*3d70*/  S2UR UR8, SR_CgaCtaId ;  /* 0x00000000000879c3 */ /* 0x000ea20000008800 */
[----:B-1----:R-:W-:Y:S02]  /*3d80*/  R2UR UR5, R15 ;  /* 0x000000000f0572ca */ /* 0x002fe400000e0000 */
[----:B------:R-:W-:Y:S01]  /*3d90*/  ELECT P0, URZ, PT ;  /* 0x0000000000ff782f */ /* 0x000fe20003800000 */
[----:B------:R-:W-:Y:S01]  /*3da0*/  IMAD.MOV.U32 R0, RZ, RZ, 0x1 ;  /* 0x00000001ff007424 */ /* 0x000fe200078e00ff */
[----:B------:R-:W-:Y:S01]  /*3db0*/  UIADD3 UR70, UPT, UPT, UR70, 0xa0, URZ ;  /* 0x000000a046467890 */ /* 0x000fe2000fffe0ff */
[----:B------:R-:W-:Y:S01]  /*3dc0*/  SHF.L.U32 R3, R11, 0x1f, RZ ;  /* 0x0000001f0b037819 */ /* 0x000fe200000006ff */
[----:B------:R-:W-:Y:S01]  /*3dd0*/  UMOV UR4, 0x40 ;  /* 0x0000004000047882 */ /* 0x000fe20000000000 */
[----:B------:R-:W-:Y:S01]  /*3de0*/  UVIRTCOUNT.DEALLOC.SMPOOL 0x80 ;  /* 0x000000800000784c */ /* 0x000fe20000000000 */
[----:B--2---:R-:W-:-:S05]  /*3df0*/  ULEA UR8, UR8, UR4, 0x18 ;  /* 0x0000000408087291 */ /* 0x004fca000f8ec0ff */
[----:B------:R-:W-:-:S04]  /*3e00*/  ULEA UR4, UR5, UR70, 0x3 ;  /* 0x0000004605047291 */ /* 0x000fc8000f8e18ff */
[----:B------:R1:W-:Y:S05]  /*3e10*/  @P0 STS.U8 [UR8+0x1c], R0 ;  /* 0x00001c00ff000988 */ /* 0x0003ea0008000008 */
[----:B------:R-:W2:Y:S02]  /*3e20*/  SYNCS.PHASECHK.TRANS64.TRYWAIT P0, [UR4], R3 ;  /* 0x00000003ff0075a7 */ /* 0x000ea40008001104 */
[----:B-12---:R-:W-:Y:S05]  /*3e30*/  @!P0 BRA `(.L_x_63) ;  /* 0x0000002c00c88947 */ /* 0x006fea0003800000 */
.L_x_123:
[----:B------:R-:W-:-:S13]  /*3e40*/  R2UR UR4, R15 ;  /* 0x000000000f0472ca */ /* 0x000fda00000e0000 */
        /* <DEDUP_REMOVED lines=9> */
.L_x_125:
        /* <DEDUP_REMOVED lines=9> */
.L_x_127:
[----:B------:R-:W-:-:S04]  /*3f70*/  UIADD3 UR4, UPT, UPT, UR4, 0x1, URZ ;  /* 0x0000000104047890 */ /* 0x000fc8000fffe0ff */
[----:B------:R-:W-:-:S04]  /*3f80*/  UISETP.NE.AND UP0, UPT, UR4, 0x4, UPT ;  /* 0x000000040400788c */ /* 0x000fc8000bf05270 */
[----:B------:R-:W-:Y:S02]  /*3f90*/  USEL UR5, URZ, 0x1, UP0 ;  /* 0x00000001ff057887 */ /* 0x000fe40008000000 */
[----:B------:R-:W-:-:S04]  /*3fa0*/  USEL UR4, UR4, URZ, UP0 ;  /* 0x000000ff04047287 */ /* 0x000fc80008000000 */
[----:B------:R-:W-:Y:S01]  /*3fb0*/  ULEA UR4, UR4, UR70, 0x3 ;  /* 0x0000004604047291 */ /* 0x000fe2000f8e18ff */
[----:B-1----:R-:W-:-:S04]  /*3fc0*/  LOP3.LUT R3, R2, UR5, RZ, 0x3c, !PT ;  /* 0x0000000502037c12 */ /* 0x002fc8000f8e3cff */
[----:B------:R-:W-:-:S04]  /*3fd0*/  SHF.L.U32 R3, R3, 0x1f, RZ ;  /* 0x0000001f03037819 */ /* 0x000fc800000006ff */
[----:B------:R-:W1:Y:S02]  /*3fe0*/  SYNCS.PHASECHK.TRANS64.TRYWAIT P0, [UR4], R3 ;  /* 0x00000003ff0075a7 */ /* 0x000e640008001104 */
[----:B-1----:R-:W-:Y:S05]  /*3ff0*/  @!P0 BRA `(.L_x_66) ;  /* 0x0000002c00a08947 */ /* 0x002fea0003800000 */
.L_x_129:
[----:B------:R-:W-:Y:S01]  /*4000*/  NOP ;  /* 0x0000000000007918 */ /* 0x000fe20000000000 */
[----:B-1----:R-:W1:Y:S01]  /*4010*/  LDS R0, [UR8+0x14] ;  /* 0x00001408ff007984 */ /* 0x002e620008000800 */
[----:B------:R-:W-:Y:S01]  /*4020*/  R2UR UR4, R16 ;  /* 0x00000000100472ca */ /* 0x000fe200000e0000 */
[----:B------:R-:W-:Y:S01]  /*4030*/  UMOV UR5, 0xffff ;  /* 0x0000ffff00057882 */ /* 0x000fe20000000000 */
[----:B------:R-:W-:-:S11]  /*4040*/  UMOV UR6, 0x1 ;  /* 0x0000000100067882 */ /* 0x000fd60000000000 */
[----:B------:R-:W-:-:S04]  /*4050*/  ULOP3.LUT UR4, UR4, 0xffff, URZ, 0xc0, !UPT ;  /* 0x0000ffff04047892 */ /* 0x000fc8000f8ec0ff */
[----:B------:R-:W-:-:S04]  /*4060*/  USHF.R.U32.HI UR4, URZ, 0x5, UR4 ;  /* 0x00000005ff047899 */ /* 0x000fc80008011604 */
[----:B------:R-:W-:Y:S02]  /*4070*/  USHF.L.U32 UR5, UR5, UR4, URZ ;  /* 0x0000000405057299 */ /* 0x000fe400080006ff */
[----:B------:R-:W-:-:S04]  /*4080*/  USHF.L.U32 UR4, UR6, UR4, URZ ;  /* 0x0000000406047299 */ /* 0x000fc800080006ff */
[----:B-1----:R-:W-:-:S04]  /*4090*/  LOP3.LUT R0, R0, UR5, RZ, 0xc0, !PT ;  /* 0x0000000500007c12 */ /* 0x002fc8000f8ec0ff */
[----:B------:R-:W-:-:S13]  /*40a0*/  ISETP.NE.AND P0, PT, R0, UR5, PT ;  /* 0x0000000500007c0c */ /* 0x000fda000bf05270 */
[----:B------:R-:W-:Y:S05]  /*40b0*/  @P0 BRA `(.L_x_67) ;  /* 0x0000000000580947 */ /* 0x000fea0003800000 */
[----:B------:R-:W1:Y:S02]  /*40c0*/  LDS R0, [UR8+0x18] ;  /* 0x00001808ff007984 */ /* 0x000e640008000800 */
[----:B-1----:R-:W-:-:S04]  /*40d0*/  LOP3.LUT R0, R0, UR4, RZ, 0xc0, !PT ;  /* 0x0000000400007c12 */ /* 0x002fc8000f8ec0ff */
[----:B------:R-:W-:-:S13]  /*40e0*/  ISETP.NE.AND P0, PT, R0, UR4, PT ;  /* 0x0000000400007c0c */ /* 0x000fda000bf05270 */
[----:B------:R-:W-:Y:S05]  /*40f0*/  @P0 BRA `(.L_x_68) ;  /* 0x00000000003c0947 */ /* 0x000fea0003800000 */
[----:B------:R-:W1:Y:S01]  /*4100*/  S2R R2, SR_LANEID ;  /* 0x0000000000027919 */ /* 0x000e620000000000 */
[----:B------:R-:W-:Y:S01]  /*4110*/  ULOP3.LUT UR5, URZ, UR5, URZ, 0x33, !UPT ;  /* 0x00000005ff057292 */ /* 0x000fe2000f8e33ff */
[----:B------:R-:W-:Y:S01]  /*4120*/  LOP3.LUT R4, RZ, UR4, RZ, 0x33, !PT ;  /* 0x00000004ff047c12 */ /* 0x000fe2000f8e33ff */
[----:B------:R-:W-:Y:S02]  /*4130*/  VOTEU.ANY UR4, UPT, PT ;  /* 0x0000000000047886 */ /* 0x000fe400038e0100 */
[----:B------:R-:W-:Y:S01]  /*4140*/  UFLO.U32 UR4, UR4 ;  /* 0x00000004000472bd */ /* 0x000fe200080e0000 */
[----:B------:R-:W2:Y:S01]  /*4150*/  REDUX UR6, R4 ;  /* 0x00000000040673c4 */ /* 0x000ea20000000000 */
[----:B------:R-:W-:-:S06]  /*4160*/  IMAD.U32 R0, RZ, RZ, UR5 ;  /* 0x00000005ff007e24 */ /* 0x000fcc000f8e00ff */
[----:B------:R3:W-:Y:S01]  /*4170*/  UTCATOMSWS.AND URZ, UR5 ;  /* 0x0000000500ff79e3 */ /* 0x0007e20008000000 */
[----:B------:R-:W4:Y:S01]  /*4180*/  REDUX UR7, R0 ;  /* 0x00000000000773c4 */ /* 0x000f220000000000 */
[----:B-1----:R-:W-:Y:S01]  /*4190*/  ISETP.EQ.U32.AND P0, PT, R2, UR4, PT ;  /* 0x0000000402007c0c */ /* 0x002fe2000bf02070 */
[----:B--2---:R-:W-:Y:S01]  /*41a0*/  IMAD.U32 R2, RZ, RZ, UR6 ;  /* 0x00000006ff027e24 */ /* 0x004fe2000f8e00ff */
[----:B----4-:R-:W-:-:S11]  /*41b0*/  MOV R3, UR7 ;  /* 0x0000000700037c02 */ /* 0x010fd60008000f00 */
[----:B------:R3:W-:Y:S04]  /*41c0*/  @P0 ATOMS.AND RZ, [UR8+0x14], R3 ;  /* 0x00001403ffff098c */ /* 0x0007e8000a800008 */
[----:B------:R3:W-:Y:S01]  /*41d0*/  @P0 ATOMS.AND RZ, [UR8+0x18], R2 ;  /* 0x00001802ffff098c */ /* 0x0007e2000a800008 */
[----:B------:R-:W-:Y:S05]  /*41e0*/  BRA `(.L_x_69) ;  /* 0x0000000000147947 */ /* 0x000fea0003800000 */
.L_x_68:
[----:B------:R-:W-:Y:S02]  /*41f0*/  MOV R2, 0x4210 ;  /* 0x0000421000027802 */ /* 0x000fe40000000f00 */
[----:B-----5:R-:W-:Y:S05]  /*4200*/  CALL.REL.NOINC `($__internal_0_$__cuda_sm10x_tcgen05_guardrail_trap_col_being_dealloced_not_returned_by_alloc) ;  /* 0x0000002c00cc7944 */ /* 0x020fea0003c00000 */
[----:B------:R-:W-:Y:S05]  /*4210*/  BRA `(.L_x_69) ;  /* 0x0000000000087947 */ /* 0x000fea0003800000 */
.L_x_67:
[----:B------:R-:W-:Y:S02]  /*4220*/  MOV R2, 0x4240 ;  /* 0x0000424000027802 */ /* 0x000fe40000000f00 */
[----:B-----5:R-:W-:Y:S05]  /*4230*/  CALL.REL.NOINC `($__internal_2_$__cuda_sm10x_tcgen05_guardrail_trap_unallocated_columns_being_dealloced) ;  /* 0x0000002c00d87944 */ /* 0x020fea0003c00000 */
.L_x_69:
[----:B------:R-:W-:Y:S01]  /*4240*/  NOP ;  /* 0x0000000000007918 */ /* 0x000fe20000000000 */
[----:B---3--:R-:W-:Y:S05]  /*4250*/  EXIT ;  /* 0x000000000000794d */ /* 0x008fea0003800000 */
.L_x_51:
[----:B------:R-:W-:-:S09]  /*4260*/  UISETP.NE.OR UP2, UPT, UR10, 0x3, !UP2 ;  /* 0x000000030a00788c */ /* 0x000fd2000d745670 */
[----:B------:R-:W-:Y:S05]  /*4270*/  BRA.U UP2, `(.L_x_70) ;  /* 0x0000000d020c7547 */ /* 0x000fea000b800000 */
[----:B------:R-:W1:Y:S01]  /*4280*/  LDC R0, c[0x0][0xb30] ;  /* 0x0002cc00ff007b82 */ /* 0x000e620000000800 */
[----:B------:R-:W2:Y:S01]  /*4290*/  LDCU.64 UR4, c[0x0][0x888] ;  /* 0x00011100ff0477ac */ /* 0x000ea20008000a00 */
[----:B------:R-:W-:Y:S01]  /*42a0*/  IMAD.MOV.U32 R30, RZ, RZ, 0x1 ;  /* 0x00000001ff1e7424 */ /* 0x000fe200078e00ff */
[----:B------:R-:W-:Y:S01]  /*42b0*/  CS2R R28, SRZ ;  /* 0x00000000001c7805 */ /* 0x000fe2000001ff00 */
[----:B------:R-:W-:Y:S01]  /*42c0*/  IMAD.MOV.U32 R25, RZ, RZ, 0x1000 ;  /* 0x00001000ff197424 */ /* 0x000fe200078e00ff */
[----:B------:R-:W4:Y:S03]  /*42d0*/  LDCU.64 UR16, c[0x0][0x890] ;  /* 0x00011200ff1077ac */ /* 0x000f260008000a00 */
[----:B------:R-:W3:Y:S01]  /*42e0*/  LDC R19, c[0x0][0x370] ;  /* 0x0000dc00ff137b82 */ /* 0x000ee20000000800 */
[----:B------:R-:W-:Y:S01]  /*42f0*/  UMOV UR7, 0x400 ;  /* 0x0000040000077882 */ /* 0x000fe20000000000 */
[----:B------:R-:W-:-:S02]  /*4300*/  UPLOP3.LUT UP1, UPT, UPT, UPT, UPT, 0x40, 0x4 ;  /* 0x000000000004789c */ /* 0x000fc40003f2e870 */
[----:B------:R-:W-:Y:S01]  /*4310*/  ULEA UR7, UR45, UR7, 0x18 ;  /* 0x000000072d077291 */ /* 0x000fe2000f8ec0ff */
[----:B------:R-:W-:-:S03]  /*4320*/  UMOV UR13, URZ ;  /* 0x000000ff000d7c82 */ /* 0x000fc60008000000 */
[----:B------:R-:W3:Y:S01]  /*4330*/  LDC R2, c[0x0][0xb0c] ;  /* 0x0002c300ff027b82 */ /* 0x000ee20000000800 */
[----:B--2---:R-:W-:Y:S02]  /*4340*/  UISETP.NE.U32.AND UP2, UPT, UR4, URZ, UPT ;  /* 0x000000ff0400728c */ /* 0x004fe4000bf45070 */
[----:B----4-:R-:W-:-:S05]  /*4350*/  UISETP.NE.U32.AND UP3, UPT, UR16, URZ, UPT ;  /* 0x000000ff1000728c */ /* 0x010fca000bf65070 */
[----:B------:R-:W2:Y:S01]  /*4360*/  LDC R18, c[0x0][0xb20] ;  /* 0x0002c800ff127b82 */ /* 0x000ea20000000800 */
[----:B-1----:R-:W-:Y:S01]  /*4370*/  ISETP.NE.AND P1, PT, R0, 0x1, PT ;  /* 0x000000010000780c */ /* 0x002fe20003f25270 */
[----:B------:R-:W-:Y:S02]  /*4380*/  UISETP.NE.AND.EX UP2, UPT, UR5, URZ, UPT, UP2 ;  /* 0x000000ff0500728c */ /* 0x000fe4000bf45320 */
[----:B------:R-:W-:-:S04]  /*4390*/  UISETP.NE.AND.EX UP3, UPT, UR17, URZ, UPT, UP3 ;  /* 0x000000ff1100728c */ /* 0x000fc8000bf65330 */
[----:B-----5:R-:W1:Y:S08]  /*43a0*/  LDC.64 R32, c[0x0][0x348] ;  /* 0x0000d200ff207b82 */ /* 0x020e700000000a00 */
[----:B------:R-:W4:Y:S08]  /*43b0*/  LDC.64 R16, c[0x0][0xb10] ;  /* 0x0002c400ff107b82 */ /* 0x000f300000000a00 */
[----:B------:R-:W1:Y:S08]  /*43c0*/  LDC.64 R6, c[0x0][0xb18] ;  /* 0x0002c600ff067b82 */ /* 0x000e700000000a00 */
[----:B------:R-:W1:Y:S08]  /*43d0*/  LDC.64 R4, c[0x0][0xb28] ;  /* 0x0002ca00ff047b82 */ /* 0x000e700000000a00 */
[----:B--23--:R-:W1:Y:S02]  /*43e0*/  LDC R24, c[0x0][0x374] ;  /* 0x0000dd00ff187b82 */ /* 0x00ce640000000800 */
.L_x_78:
[C---:B------:R-:W-:Y:S02]  /*43f0*/  LEA R0, R29.reuse, UR7, 0x3 ;  /* 0x000000071d007c11 */ /* 0x040fe4000f8e18ff */
[----:B------:R-:W-:Y:S02]  /*4400*/  SHF.L.U32 R3, R28, 0x1f, RZ ;  /* 0x0000001f1c037819 */ /* 0x000fe400000006ff */
[----:B------:R-:W-:Y:S02]  /*4410*/  LEA R20, R29, UR7, 0x4 ;  /* 0x000000071d147c11 */ /* 0x000fe4000f8e20ff */
[----:B--2---:R-:W2:Y:S02]  /*4420*/  SYNCS.PHASECHK.TRANS64.TRYWAIT P0, [R0+URZ+0x60], R3 ;  /* 0x00006003000075a7 */ /* 0x004ea400080011ff */
[----:B--2---:R-:W-:Y:S05]  /*4430*/  @!P0 BRA `(.L_x_71) ;  /* 0x0000002800a88947 */ /* 0x004fea0003800000 */
.L_x_130:
[----:B------:R-:W-:Y:S01]  /*4440*/  ISETP.GE.AND P0, PT, R26, 0x1, PT ;  /* 0x000000011a00780c */ /* 0x000fe20003f06270 */
[----:B------:R-:W3:Y:S01]  /*4450*/  LDS.128 R20, [R20+0xf0] ;  /* 0x0000f00014147984 */ /* 0x000ee20000000c00 */
[----:B------:R-:W-:Y:S01]  /*4460*/  ISETP.NE.U32.AND P4, PT, RZ, UR16, PT ;  /* 0x00000010ff007c0c */ /* 0x000fe2000bf85070 */
[----:B--2---:R-:W-:Y:S03]  /*4470*/  VIADD R0, R0, 0x70 ;  /* 0x0000007000007836 */ /* 0x004fe60000000000 */
[----:B------:R-:W-:Y:S01]  /*4480*/  ISETP.NE.AND.EX P4, PT, RZ, UR17, PT, P4 ;  /* 0x00000011ff007c0c */ /* 0x000fe2000bf85340 */
[----:B------:R-:W-:Y:S01]  /*4490*/  @!PT LDS RZ, [RZ] ;  /* 0x00000000fffff984 */ /* 0x000fe20000000800 */
[----:B------:R-:W-:Y:S01]  /*44a0*/  @!PT LDS RZ, [RZ] ;  /* 0x00000000fffff984 */ /* 0x000fe20000000800 */
[----:B------:R-:W-:Y:S01]  /*44b0*/  @!PT LDS RZ, [RZ] ;  /* 0x00000000fffff984 */ /* 0x000fe20000000800 */
[----:B------:R-:W-:Y:S01]  /*44c0*/  @!PT LDS RZ, [RZ] ;  /* 0x00000000fffff984 */ /* 0x000fe20000000800 */
[----:B------:R2:W-:Y:S06]  /*44d0*/  MEMBAR.ALL.CTA ;  /* 0x0000000000007992 */ /* 0x0005ec0000008000 */
[----:B--2---:R-:W2:Y:S01]  /*44e0*/  FENCE.VIEW.ASYNC.S ;  /* 0x00000000000073c6 */ /* 0x004ea20000000000 */
[----:B------:R-:W-:Y:S04]  /*44f0*/  PRMT R0, RZ, 0x654, R0 ;  /* 0x00000654ff007816 */ /* 0x000fe80000000000 */
[----:B--2---:R2:W-:Y:S01]  /*4500*/  SYNCS.ARRIVE.TRANS64.RED.A1T0 RZ, [R0+URZ], RZ ;  /* 0x000000ff00ff79a7 */ /* 0x0045e200081004ff */
[----:B---3--:R-:W-:Y:S11]  /*4510*/  LOP3.LUT P3, RZ, R22, 0x1, RZ, 0xc0, !PT ;  /* 0x0000000116ff7812 */ /* 0x008ff6000786c0ff */
[----:B------:R-:W-:Y:S02]  /*4520*/  @!UPT UIADD3 URZ, UPT, UPT, URZ, URZ, URZ ;  /* 0x000000fffffff290 */ /* 0x000fe4000fffe0ff */
[----:B------:R-:W-:Y:S02]  /*4530*/  @P3 MOV R13, R20 ;  /* 0x00000014000d3202 */ /* 0x000fe40000000f00 */
[----:B------:R-:W-:Y:S01]  /*4540*/  @P3 LOP3.LUT R8, R21, 0xffff, RZ, 0xc0, !PT ;  /* 0x0000ffff15083812 */ /* 0x000fe200078ec0ff */
[----:B--2---:R-:W-:Y:S06]  /*4550*/  @!P0 BRA `(.L_x_72) ;  /* 0x0000000000a48947 */ /* 0x004fec0003800000 */
[----:B-1----:R-:W-:Y:S01]  /*4560*/  IMAD.HI.U32 R31, R24, R7, RZ ;  /* 0x00000007181f7227 */ /* 0x002fe200078e00ff */
[----:B------:R-:W-:Y:S02]  /*4570*/  ISETP.NE.AND P0, PT, R6, 0x1, PT ;  /* 0x000000010600780c */ /* 0x000fe40003f05270 */
[----:B------:R-:W-:Y:S01]  /*4580*/  ISETP.NE.AND P2, PT, R26, 0x1, PT ;  /* 0x000000011a00780c */ /* 0x000fe20003f45270 */
[----:B----4-:R-:W-:Y:S01]  /*4590*/  IMAD.HI.U32 R34, R19, R16, RZ ;  /* 0x0000001013227227 */ /* 0x010fe200078e00ff */
[----:B------:R-:W-:Y:S02]  /*45a0*/  SHF.R.U32.HI R31, RZ, R18, R31 ;  /* 0x00000012ff1f7219 */ /* 0x000fe4000001161f */
[----:B------:R-:W-:Y:S01]  /*45b0*/  ISETP.NE.AND P5, PT, R2, 0x1, PT ;  /* 0x000000010200780c */ /* 0x000fe20003fa5270 */
[----:B------:R-:W-:Y:S01]  /*45c0*/  IMAD.HI.U32 R36, R13, R16, RZ ;  /* 0x000000100d247227 */ /* 0x000fe200078e00ff */
[----:B------:R-:W-:Y:S02]  /*45d0*/  SHF.R.U32.HI R34, RZ, R17, R34 ;  /* 0x00000011ff227219 */ /* 0x000fe40000011622 */
[----:B------:R-:W-:Y:S01]  /*45e0*/  SEL R3, R24, R31, !P0 ;  /* 0x0000001f18037207 */ /* 0x000fe20004000000 */
[C---:B------:R-:W-:Y:S01]  /*45f0*/  IMAD.HI.U32 R31, R8.reuse, R7, RZ ;  /* 0x00000007081f7227 */ /* 0x040fe200078e00ff */
[----:B------:R-:W-:Y:S02]  /*4600*/  SEL R11, R19, R34, !P5 ;  /* 0x00000022130b7207 */ /* 0x000fe40006800000 */
[----:B------:R-:W-:Y:S01]  /*4610*/  SHF.R.U32.HI R36, RZ, R17, R36 ;  /* 0x00000011ff247219 */ /* 0x000fe20000011624 */
[----:B------:R-:W-:Y:S01]  /*4620*/  IMAD.HI.U32 R38, R3, R4, RZ ;  /* 0x0000000403267227 */ /* 0x000fe200078e00ff */
[----:B------:R-:W-:Y:S03]  /*4630*/  SHF.R.U32.HI R31, RZ, R18, R31 ;  /* 0x00000012ff1f7219 */ /* 0x000fe6000001161f */
[----:B------:R-:W-:Y:S01]  /*4640*/  IMAD.HI.U32 R34, R11, R4, RZ ;  /* 0x000000040b227227 */ /* 0x000fe200078e00ff */
[----:B------:R-:W-:Y:S02]  /*4650*/  @P2 SHF.R.U32.HI R3, RZ, R5, R38 ;  /* 0x00000005ff032219 */ /* 0x000fe40000011626 */
[----:B------:R-:W-:Y:S02]  /*4660*/  SEL R9, R8, R31, !P0 ;  /* 0x0000001f08097207 */ /* 0x000fe40004000000 */
[----:B------:R-:W-:Y:S01]  /*4670*/  @P2 SHF.R.U32.HI R11, RZ, R5, R34 ;  /* 0x00000005ff0b2219 */ /* 0x000fe20000011622 */
[C---:B------:R-:W-:Y:S01]  /*4680*/  IMAD R10, R26.reuse, R3, RZ ;  /* 0x000000031a0a7224 */ /* 0x040fe200078e02ff */
[----:B------:R-:W-:Y:S01]  /*4690*/  SEL R3, R13, R36, !P5 ;  /* 0x000000240d037207 */ /* 0x000fe20006800000 */
[C---:B------:R-:W-:Y:S03]  /*46a0*/  IMAD.HI.U32 R14, R9.reuse, R4, RZ ;  /* 0x00000004090e7227 */ /* 0x040fe600078e00ff */
[----:B------:R-:W-:Y:S01]  /*46b0*/  ISETP.GE.AND P0, PT, R9, R10, PT ;  /* 0x0000000a0900720c */ /* 0x000fe20003f06270 */
[C---:B------:R-:W-:Y:S01]  /*46c0*/  IMAD R12, R26.reuse, R11, RZ ;  /* 0x0000000b1a0c7224 */ /* 0x040fe200078e02ff */
[-C--:B------:R-:W-:Y:S04]  /*46d0*/  SHF.R.U32.HI R14, RZ, R5.reuse, R14 ;  /* 0x00000005ff0e7219 */ /* 0x080fe8000001160e */
[----:B------:R-:W-:Y:S02]  /*46e0*/  ISETP.GE.OR P0, PT, R3, R12, P0 ;  /* 0x0000000c0300720c */ /* 0x000fe40000706670 */
[----:B------:R-:W-:Y:S05]  /*46f0*/  SEL R15, R9, R14, !P2 ;  /* 0x0000000e090f7207 */ /* 0x000fea0005000000 */
[----:B------:R-:W-:Y:S04]  /*4700*/  IMAD.MOV R14, RZ, RZ, -R15 ;  /* 0x000000ffff0e7224 */ /* 0x000fe800078e0a0f */
[----:B------:R-:W-:Y:S02]  /*4710*/  IMAD R14, R26, R14, R9 ;  /* 0x0000000e1a0e7224 */ /* 0x000fe400078e0209 */
[C---:B------:R-:W-:Y:S05]  /*4720*/  @!P0 IMAD.HI.U32 R10, R3.reuse, R4, RZ ;  /* 0x00000004030a8227 */ /* 0x040fea00078e00ff */
[----:B------:R-:W-:Y:S04]  /*4730*/  @!P0 SHF.R.U32.HI R10, RZ, R5, R10 ;  /* 0x00000005ff0a8219 */ /* 0x000fe8000001160a */
[----:B------:R-:W-:Y:S01]  /*4740*/  @!P0 SEL R0, R3, R10, !P2 ;  /* 0x0000000a03008207 */ /* 0x000fe20005000000 */
[----:B------:R-:W-:Y:S03]  /*4750*/  IMAD.MOV R10, RZ, RZ, -R3 ;  /* 0x000000ffff0a7224 */ /* 0x000fe600078e0a03 */
[----:B------:R-:W-:Y:S01]  /*4760*/  @!P0 IADD3 R15, PT, PT, R15, -R0, RZ ;  /* 0x800000000f0f8210 */ /* 0x000fe20007ffe0ff */
[----:B------:R-:W-:Y:S01]  /*4770*/  @!P0 IMAD R0, R11, R14, R0 ;  /* 0x0000000e0b008224 */ /* 0x000fe200078e0200 */
[----:B------:R-:W-:Y:S01]  /*4780*/  IADD3 R11, PT, PT, -R9, RZ, RZ ;  /* 0x000000ff090b7210 */ /* 0x000fe20007ffe1ff */
[----:B------:R-:W-:Y:S02]  /*4790*/  IMAD R13, R2, R10, R13 ;  /* 0x0000000a020d7224 */ /* 0x000fe400078e020d */
[----:B------:R-:W-:Y:S02]  /*47a0*/  @!P0 IMAD R9, R15, R26, R3 ;  /* 0x0000001a0f098224 */ /* 0x000fe400078e0203 */
[----:B------:R-:W-:Y:S02]  /*47b0*/  @!P0 IMAD.MOV.U32 R3, RZ, RZ, R0 ;  /* 0x000000ffff038224 */ /* 0x000fe400078e0000 */
[----:B------:R-:W-:Y:S02]  /*47c0*/  IMAD R8, R6, R11, R8 ;  /* 0x0000000b06087224 */ /* 0x000fe400078e0208 */
[----:B------:R-:W-:Y:S02]  /*47d0*/  IMAD R13, R3, R2, R13 ;  /* 0x00000002030d7224 */ /* 0x000fe400078e020d */
[----:B------:R-:W-:Y:S02]  /*47e0*/  IMAD R8, R9, R6, R8 ;  /* 0x0000000609087224 */ /* 0x000fe400078e0208 */
.L_x_72:
[----:B------:R-:W-:Y:S05]  /*47f0*/  BRA.U UP1, `(.L_x_73) ;  /* 0x0000000101107547 */ /* 0x000fea000b800000 */
[----:B------:R-:W-:Y:S04]  /*4800*/  MOV R0, UR18 ;  /* 0x0000001200007c02 */ /* 0x000fe80008000f00 */
[----:B------:R-:W-:Y:S04]  /*4810*/  SHF.L.U32 R3, R0, 0x1f, RZ ;  /* 0x0000001f00037819 */ /* 0x000fe800000006ff */
[----:B------:R-:W2:Y:S02]  /*4820*/  SYNCS.PHASECHK.TRANS64.TRYWAIT P0, [UR7+0x58], R3 ;  /* 0x00005803ff0075a7 */ /* 0x000ea40008001107 */
[----:B--2---:R-:W-:Y:S05]  /*4830*/  @!P0 BRA `(.L_x_74) ;  /* 0x0000002400bc8947 */ /* 0x004fea0003800000 */
.L_x_73:
[----:B------:R-:W-:Y:S05]  /*4840*/  BRA.U !UP3, `(.L_x_75) ;  /* 0x000000010b347547 */ /* 0x000fea000b800000 */
[----:B------:R-:W-:Y:S01]  /*4850*/  UPLOP3.LUT UP0, UPT, UPT, UPT, UP2, 0x80, 0x8 ;  /* 0x000000000008789c */ /* 0x000fe20003f0f020 */
[----:B--2---:R-:W-:Y:S02]  /*4860*/  HFMA2 R0, -RZ, RZ, 0, 5.9604644775390625e-08 ;  /* 0x00000001ff007431 */ /* 0x004fe400000001ff */
[----:B------:R-:W-:Y:S03]  /*4870*/  IMAD.MOV.U32 R70, RZ, RZ, 0x1 ;  /* 0x00000001ff467424 */ /* 0x000fe600078e00ff */
[----:B------:R-:W-:Y:S05]  /*4880*/  PLOP3.LUT P0, PT, PT, PT, UP0, 0x80, 0x8 ;  /* 0x000000000008781c */ /* 0x000fea0003f0f008 */
[----:B------:R-:W2:Y:S01]  /*4890*/  @UP0 LDCU.64 UR4, c[0x0][0x888] ;  /* 0x00011100ff0407ac */ /* 0x000ea20008000a00 */
[----:B------:R-:W-:Y:S07]  /*48a0*/  @UP0 UIMAD UR6, UR60, UR16, URZ ;  /* 0x000000103c0602a4 */ /* 0x000fee000f8e02ff */
[----:B------:R-:W-:Y:S01]  /*48b0*/  @!P0 PRMT R70, R0, 0x7610, R70 ;  /* 0x0000761000468816 */ /* 0x000fe20000000046 */
[----:B--2---:R-:W-:Y:S06]  /*48c0*/  @UP0 UIMAD.WIDE UR4, UR6, 0x4, UR4 ;  /* 0x00000004060408a5 */ /* 0x004fec000f8e0204 */
[----:B------:R-:W-:Y:S01]  /*48d0*/  IMAD.U32 R10, RZ, RZ, UR4 ;  /* 0x00000004ff0a7e24 */ /* 0x000fe2000f8e00ff */
[----:B------:R-:W-:Y:S04]  /*48e0*/  MOV R11, UR5 ;  /* 0x00000005000b7c02 */ /* 0x000fe80008000f00 */
[----:B------:R-:W2:Y:S01]  /*48f0*/  @!UP0 LDCU UR4, c[0x0][0x880] ;  /* 0x00011000ff0487ac */ /* 0x000ea20008000800 */
[----:B------:R3:W5:Y:S02]  /*4900*/  @P0 LDG.E R35, desc[UR46][R10.64] ;  /* 0x0000002e0a230981 */ /* 0x000764000c1e1900 */
[----:B--23--:R-:W-:Y:S07]  /*4910*/  @!P0 IMAD.U32 R35, RZ, RZ, UR4 ;  /* 0x00000004ff238e24 */ /* 0x00cfee000f8e00ff */
.L_x_75:
[----:B-----5:R-:W-:Y:S01]  /*4920*/  @!P4 FSETP.EQ.AND P5, PT, R35, RZ, PT ;  /* 0x000000ff2300c20b */ /* 0x020fe20003fa2000 */
[----:B------:R-:W-:Y:S01]  /*4930*/  @!UPT UIADD3 URZ, UPT, UPT, URZ, URZ, URZ ;  /* 0x000000fffffff290 */ /* 0x000fe2000fffe0ff */
[----:B------:R-:W-:Y:S11]  /*4940*/  @!P4 BRA `(.L_x_76) ;  /* 0x000000000014c947 */ /* 0x000ff60003800000 */
[----:B------:R-:W-:Y:S02]  /*4950*/  LOP3.LUT P0, RZ, R70, 0xff, RZ, 0xc0, !PT ;  /* 0x000000ff46ff7812 */ /* 0x000fe4000780c0ff */
[----:B------:R-:W-:Y:S04]  /*4960*/  PLOP3.LUT P5, PT, PT, PT, UP0, 0x80, 0x8 ;  /* 0x000000000008781c */ /* 0x000fe80003faf008 */
[----:B------:R-:W-:Y:S07]  /*4970*/  PLOP3.LUT P5, PT, P5, PT, PT, 0x8, 0x80 ;  /* 0x000000000080781c */ /* 0x000fee0002fae170 */
[----:B------:R-:W-:Y:S11]  /*4980*/  @P0 FSETP.EQ.AND P5, PT, R35, RZ, PT ;  /* 0x000000ff2300020b */ /* 0x000ff60003fa2000 */
[----:B------:R-:W-:Y:S02]  /*4990*/  @!UPT UIADD3 URZ, UPT, UPT, URZ, URZ, URZ ;  /* 0x000000fffffff290 */ /* 0x000fe4000fffe0ff */
.L_x_76:
[----:B------:R-:W3:Y:S01]  /*49a0*/  LDC.64 R14, c[0x0][0xb10] ;  /* 0x0002c400ff0e7b82 */ /* 0x000ee20000000a00 */
[----:B------:R-:W-:Y:S01]  /*49b0*/  ULEA UR5, UR13, UR7, 0x3 ;  /* 0x000000070d057291 */ /* 0x000fe2000f8e18ff */
[----:B------:R-:W-:Y:S01]  /*49c0*/  SHF.L.U32 R12, R30, 0x1f, RZ ;  /* 0x0000001f1e0c7819 */ /* 0x000fe200000006ff */
[----:B------:R-:W-:Y:S01]  /*49d0*/  VIADD R29, R29, 0x1 ;  /* 0x000000011d1d7836 */ /* 0x000fe20000000000 */
[----:B------:R-:W-:Y:S04]  /*49e0*/  @P3 SHF.R.U32.HI R27, RZ, 0x10, R21 ;  /* 0x00000010ff1b3819 */ /* 0x000fe80000011615 */
[----:B------:R-:W5:Y:S02]  /*49f0*/  LDC.64 R10, c[0x0][0xb18] ;  /* 0x0002c600ff0a7b82 */ /* 0x000f640000000a00 */
[----:B------:R-:W1:Y:S01]  /*4a00*/  SYNCS.PHASECHK.TRANS64.TRYWAIT P4, [UR5+0x40], R12 ;  /* 0x0000400cff0075a7 */ /* 0x000e620008081105 */
[----:B---3--:R-:W-:Y:S05]  /*4a10*/  @!P1 IMAD.HI.U32 R14, R13, R14, RZ ;  /* 0x0000000e0d0e9227 */ /* 0x008fea00078e00ff */
[----:B--2---:R-:W2:Y:S01]  /*4a20*/  @!P1 LDC R0, c[0x0][0xb20] ;  /* 0x0002c800ff009b82 */ /* 0x004ea20000000800 */
[----:B------:R-:W-:Y:S01]  /*4a30*/  @!P1 SHF.R.U32.HI R14, RZ, R15, R14 ;  /* 0x0000000fff0e9219 */ /* 0x000fe2000001160e */
[----:B-----5:R-:W-:Y:S01]  /*4a40*/  @!P1 IMAD.HI.U32 R11, R8, R11, RZ ;  /* 0x0000000b080b9227 */ /* 0x020fe200078e00ff */
[----:B------:R-:W-:Y:S05]  /*4a50*/  @!P1 ISETP.NE.AND P0, PT, R10, 0x1, PT ;  /* 0x000000010a00980c */ /* 0x000fea0003f05270 */
[----:B------:R-:W3:Y:S01]  /*4a60*/  @!P1 LDC R3, c[0x0][0xb0c] ;  /* 0x0002c300ff039b82 */ /* 0x000ee20000000800 */
[----:B--2---:R-:W-:Y:S02]  /*4a70*/  @!P1 SHF.R.U32.HI R9, RZ, R0, R11 ;  /* 0x00000000ff099219 */ /* 0x004fe4000001160b */
[----:B---3--:R-:W-:Y:S02]  /*4a80*/  @!P1 ISETP.NE.AND P2, PT, R3, 0x1, PT ;  /* 0x000000010300980c */ /* 0x008fe40003f45270 */
[----:B------:R-:W-:Y:S02]  /*4a90*/  @!P1 SEL R9, R8, R9, !P0 ;  /* 0x0000000908099207 */ /* 0x000fe40004000000 */
[----:B------:R-:W-:Y:S02]  /*4aa0*/  ELECT P0, URZ, PT ;  /* 0x0000000000ff782f */ /* 0x000fe40003800000 */
[----:B------:R-:W-:Y:S05]  /*4ab0*/  @!P1 SEL R14, R13, R14, !P2 ;  /* 0x0000000e0d0e9207 */ /* 0x000fea0005000000 */
[----:B------:R-:W-:Y:S02]  /*4ac0*/  @!P1 IMAD.IADD R0, R9, 0x1, -R14 ;  /* 0x0000000109009824 */ /* 0x000fe400078e0a0e */
[----:B------:R-:W-:Y:S02]  /*4ad0*/  @!P1 IMAD.IADD R9, R14, 0x1, -R9 ;  /* 0x000000010e099824 */ /* 0x000fe400078e0a09 */
[----:B------:R-:W-:Y:S02]  /*4ae0*/  @!P1 IMAD R13, R0, R3, R13 ;  /* 0x00000003000d9224 */ /* 0x000fe400078e020d */
[----:B------:R-:W-:Y:S01]  /*4af0*/  @!P1 IMAD R8, R9, R10, R8 ;  /* 0x0000000a09089224 */ /* 0x000fe200078e0208 */
[----:B-1----:R-:W-:Y:S06]  /*4b00*/  @!P4 BRA `(.L_x_77) ;  /* 0x000000240020c947 */ /* 0x002fec0003800000 */
.L_x_133:
[----:B------:R-:W-:Y:S01]  /*4b10*/  PLOP3.LUT P5, PT, P5, P0, PT, 0xf2, 0x2f ;  /* 0x00000000002f781c */ /* 0x000fe20002fa1e72 */
[----:B------:R-:W-:Y:S01]  /*4b20*/  UIADD3 UR9, UPT, UPT, UR5, 0x30, URZ ;  /* 0x0000003005097890 */ /* 0x000fe2000fffe0ff */
[----:B------:R-:W-:Y:S01]  /*4b30*/  UMOV UR20, 0x0 ;  /* 0x0000000000147882 */ /* 0x000fe20000000000 */
[----:B------:R-:W-:Y:S01]  /*4b40*/  UMOV UR21, 0x10000000 ;  /* 0x1000000000157882 */ /* 0x000fe20000000000 */
[----:B------:R-:W-:Y:S01]  /*4b50*/  UMOV UR12, UR60 ;  /* 0x0000003c000c7c82 */ /* 0x000fe20008000000 */
[----:B------:R-:W-:Y:S08]  /*4b60*/  @P3 R2UR UR60, R27 ;  /* 0x000000001b3c32ca */ /* 0x000ff000000e0000 */
[----:B-1----:R-:W-:Y:S01]  /*4b70*/  @!P5 IADD3 R3, P0, PT, R32, 0x580, RZ ;  /* 0x000005802003d810 */ /* 0x002fe20007f1e0ff */
[----:B------:R-:W-:Y:S01]  /*4b80*/  @!P5 IMAD.SHL.U32 R63, R63, 0x10, RZ ;  /* 0x000000103f3fd824 */ /* 0x000fe200078e00ff */
[----:B------:R-:W-:Y:S01]  /*4b90*/  VOTEU.ALL UP1, P5 ;  /* 0x0000000000ff7886 */ /* 0x000fe20002820000 */
[----:B------:R-:W-:Y:S01]  /*4ba0*/  @!P5 IMAD.SHL.U32 R69, R69, 0x80, RZ ;  /* 0x000000804545d824 */ /* 0x000fe200078e00ff */
[----:B------:R-:W-:Y:S01]  /*4bb0*/  @!P5 R2UR UR6, R3 ;  /* 0x000000000306d2ca */ /* 0x000fe200000e0000 */
[----:B------:R-:W-:Y:S01]  /*4bc0*/  @!P5 IMAD.X R0, RZ, RZ, R33, P0 ;  /* 0x000000ffff00d224 */ /* 0x000fe200000e0621 */
[----:B------:R-:W-:Y:S01]  /*4bd0*/  @!P5 R2UR UR10, R63 ;  /* 0x000000003f0ad2ca */ /* 0x000fe200000e0000 */
[----:B------:R-:W-:Y:S01]  /*4be0*/  @!UP1 ULEA UR8, UR13, UR7, 0xc ;  /* 0x000000070d089291 */ /* 0x000fe2000f8e60ff */
[----:B------:R-:W-:Y:S01]  /*4bf0*/  @!P5 R2UR UR11, R69 ;  /* 0x00000000450bd2ca */ /* 0x000fe200000e0000 */
[----:B------:R-:W-:Y:S01]  /*4c00*/  IMAD.IADD R63, R8, 0x1, R62 ;  /* 0x00000001083f7824 */ /* 0x000fe200078e023e */
[----:B------:R-:W-:Y:S01]  /*4c10*/  @!P5 R2UR UR4, R0 ;  /* 0x000000000004d2ca */ /* 0x000fe200000e0000 */
[----:B------:R-:W-:Y:S01]  /*4c20*/  @!UP1 UIADD3 UR8, UPT, UPT, UR8, 0x200, URZ ;  /* 0x0000020008089890 */ /* 0x000fe2000fffe0ff */
[----:B------:R-:W-:Y:S01]  /*4c30*/  ISETP.NE.AND P0, PT, R29, 0x2, PT ;  /* 0x000000021d00780c */ /* 0x000fe20003f05270 */
[----:B------:R-:W-:Y:S01]  /*4c40*/  VOTEU.ALL UP1, P5 ;  /* 0x0000000000ff7886 */ /* 0x000fe20002820000 */
[----:B------:R-:W-:Y:S02]  /*4c50*/  IMAD.IADD R69, R13, 0x1, R68 ;  /* 0x000000010d457824 */ /* 0x000fe400078e0244 */
[----:B------:R-:W-:Y:S01]  /*4c60*/  SEL R3, RZ, 0x1, P0 ;  /* 0x00000001ff037807 */ /* 0x000fe20000000000 */
[----:B------:R-:W-:Y:S01]  /*4c70*/  IMAD.U32 R10, RZ, RZ, UR6 ;  /* 0x00000006ff0a7e24 */ /* 0x000fe2000f8e00ff */
[----:B------:R-:W-:Y:S02]  /*4c80*/  SEL R29, R29, RZ, P0 ;  /* 0x000000ff1d1d7207 */ /* 0x000fe40000000000 */
[----:B------:R-:W-:Y:S02]  /*4c90*/  LOP3.LUT R28, R28, R3, RZ, 0x3c, !PT ;  /* 0x000000031c1c7212 */ /* 0x000fe400078e3cff */
[----:B------:R-:W-:Y:S01]  /*4ca0*/  @!P5 R2UR UR14, R10 ;  /* 0x000000000a0ed2ca */ /* 0x000fe200000e0000 */
[----:B------:R-:W-:Y:S01]  /*4cb0*/  IMAD.U32 R11, RZ, RZ, UR4 ;  /* 0x00000004ff0b7e24 */ /* 0x000fe2000f8e00ff */
[----:B------:R-:W-:Y:S04]  /*4cc0*/  UPRMT UR4, UR45, 0x654, UR9 ;  /* 0x000006542d047896 */ /* 0x000fe80008000009 */
[----:B------:R-:W-:Y:S11]  /*4cd0*/  @!P5 R2UR UR15, R11 ;  /* 0x000000000b0fd2ca */ /* 0x000ff600000e0000 */
[----:B------:R-:W-:Y:S02]  /*4ce0*/  @!UPT UIADD3 URZ, UPT, UPT, URZ, URZ, URZ ;  /* 0x000000fffffff290 */ /* 0x000fe4000fffe0ff */
[----:B------:R2:W-:Y:S01]  /*4cf0*/  @!UP1 UTMALDG.3D [UR8], [UR14], desc[UR20] ;  /* 0x000014080e0095b4 */ /* 0x0005e20008011000 */
[----:B------:R2:W-:Y:S01]  /*4d00*/  @!P5 SYNCS.ARRIVE.TRANS64.RED.A0TR RZ, [UR5+0x30], R25 ;  /* 0x00003019ffffd9a7 */ /* 0x0005e20008300405 */
[----:B------:R-:W-:Y:S01]  /*4d10*/  SYNCS.ARRIVE.TRANS64.RED.A1T0 RZ, [UR4], RZ ;  /* 0x000000ffffff79a7 */ /* 0x000fe20008100404 */
[----:B------:R-:W-:Y:S04]  /*4d20*/  UIADD3 UR4, UPT, UPT, UR13, 0x1, URZ ;  /* 0x000000010d047890 */ /* 0x000fe8000fffe0ff */
[----:B------:R-:W-:Y:S04]  /*4d30*/  UISETP.NE.AND UP1, UPT, UR4, 0x2, UPT ;  /* 0x000000020400788c */ /* 0x000fe8000bf25270 */
[----:B------:R-:W-:Y:S02]  /*4d40*/  USEL UR5, URZ, 0x1, UP1 ;  /* 0x00000001ff057887 */ /* 0x000fe40008800000 */
[----:B------:R-:W-:Y:S02]  /*4d50*/  USEL UR13, UR4, URZ, UP1 ;  /* 0x000000ff040d7287 */ /* 0x000fe40008800000 */
[----:B------:R-:W-:Y:S02]  /*4d60*/  UPLOP3.LUT UP1, UPT, UPT, UPT, UPT, 0x80, 0x8 ;  /* 0x000000000008789c */ /* 0x000fe40003f2f070 */
[----:B------:R-:W-:Y:S01]  /*4d70*/  LOP3.LUT R30, R30, UR5, RZ, 0x3c, !PT ;  /* 0x000000051e1e7c12 */ /* 0x000fe2000f8e3cff */
[----:B------:R-:W-:Y:S08]  /*4d80*/  @P3 BRA `(.L_x_78) ;  /* 0xfffffff400983947 */ /* 0x000ff0000383ffff */
[----:B------:R-:W-:Y:S01]  /*4d90*/  UIADD3 UR7, UPT, UPT, UR7, 0x40, URZ ;  /* 0x0000004007077890 */ /* 0x000fe2000fffe0ff */
[----:B------:R-:W-:-:S03]  /*4da0*/  SHF.L.U32 R3, R30, 0x1f, RZ ;  /* 0x0000001f1e037819 */ /* 0x000fc600000006ff */
[----:B------:R-:W-:-:S09]  /*4db0*/  ULEA UR4, UR13, UR7, 0x3 ;  /* 0x000000070d047291 */ /* 0x000fd2000f8e18ff */
[----:B------:R-:W1:Y:S02]  /*4dc0*/  SYNCS.PHASECHK.TRANS64.TRYWAIT P0, [UR4], R3 ;  /* 0x00000003ff0075a7 */ /* 0x000e640008001104 */
[----:B-1----:R-:W-:Y:S05]  /*4dd0*/  @!P0 BRA `(.L_x_79) ;  /* 0x0000002000848947 */ /* 0x002fea0003800000 */
.L_x_135:
[----:B------:R-:W-:-:S04]  /*4de0*/  UIADD3 UR4, UPT, UPT, UR13, 0x1, URZ ;  /* 0x000000010d047890 */ /* 0x000fc8000fffe0ff */
[----:B------:R-:W-:-:S04]  /*4df0*/  UISETP.NE.AND UP0, UPT, UR4, 0x2, UPT ;  /* 0x000000020400788c */ /* 0x000fc8000bf05270 */
[----:B------:R-:W-:Y:S02]  /*4e00*/  USEL UR5, URZ, 0x1, UP0 ;  /* 0x00000001ff057887 */ /* 0x000fe40008000000 */
[----:B------:R-:W-:-:S04]  /*4e10*/  USEL UR4, UR4, URZ, UP0 ;  /* 0x000000ff04047287 */ /* 0x000fc80008000000 */
[----:B------:R-:W-:Y:S01]  /*4e20*/  ULEA UR4, UR4, UR7, 0x3 ;  /* 0x0000000704047291 */ /* 0x000fe2000f8e18ff */
[----:B-1----:R-:W-:-:S04]  /*4e30*/  LOP3.LUT R3, R30, UR5, RZ, 0x3c, !PT ;  /* 0x000000051e037c12 */ /* 0x002fc8000f8e3cff */
[----:B------:R-:W-:Y:S01]  /*4e40*/  SHF.L.U32 R3, R3, 0x1f, RZ ;  /* 0x0000001f03037819 */ /* 0x000fe200000006ff */
[----:B------:R-:W-:-:S07]  /*4e50*/  IMAD.U32 R0, RZ, RZ, UR4 ;  /* 0x00000004ff007e24 */ /* 0x000fce000f8e00ff */
.L_x_80:
[----:B-1----:R1:W3:Y:S02]  /*4e60*/  SYNCS.PHASECHK.TRANS64.TRYWAIT P0, [R0+URZ], R3 ;  /* 0x00000003000075a7 */ /* 0x0022e400080011ff */
[----:B---3--:R-:W-:Y:S05]  /*4e70*/  @!P0 NANOSLEEP.SYNCS 0x989680 ;  /* 0x009896800000895d */ /* 0x008fea0003900000 */
[----:B------:R-:W3:Y:S02]  /*4e80*/  @!P0 SYNCS.PHASECHK.TRANS64 P0, [R0+URZ], R3 ;  /* 0x00000003000085a7 */ /* 0x000ee400080010ff */
[----:B--23--:R-:W-:Y:S05]  /*4e90*/  @P0 EXIT ;  /* 0x000000000000094d */ /* 0x00cfea0003800000 */
[----:B------:R-:W-:Y:S05]  /*4ea0*/  BRA `(.L_x_80) ;  /* 0xfffffffc00ec7947 */ /* 0x000fea000383ffff */
.L_x_70:
[----:B------:R-:W-:-:S06]  /*4eb0*/  UISETP.GE.AND UP1, UPT, UR10, 0x4, UPT ;  /* 0x000000040a00788c */ /* 0x000fcc000bf26270 */
[----:B------:R-:W-:-:S13]  /*4ec0*/  PLOP3.LUT P0, PT, PT, PT, UP1, 0x80, 0x8 ;  /* 0x000000000008781c */ /* 0x000fda0003f0f018 */
[----:B------:R-:W-:Y:S05]  /*4ed0*/  @!P0 EXIT ;  /* 0x000000000000894d */ /* 0x000fea0003800000 */
[----:B------:R-:W-:Y:S01]  /*4ee0*/  BAR.SYNC.DEFER_BLOCKING 0x6, 0xa0 ;  /* 0x0182800000007b1d */ /* 0x000fe20000010000 */
[C---:B------:R-:W-:Y:S02]  /*4ef0*/  IMAD.SHL.U32 R3, R87.reuse, 0x10, RZ ;  /* 0x0000001057037824 */ /* 0x040fe400078e00ff */
[----:B------:R-:W-:Y:S02]  /*4f00*/  HFMA2 R84, -RZ, RZ, 0, 0 ;  /* 0x00000000ff547431 */ /* 0x000fe400000001ff */
[C---:B------:R-:W-:Y:S01]  /*4f10*/  IMAD.SHL.U32 R86, R87.reuse, 0x2, RZ ;  /* 0x0000000257567824 */ /* 0x040fe200078e00ff */
[----:B------:R-:W-:Y:S01]  /*4f20*/  CS2R R82, SRZ ;  /* 0x0000000000527805 */ /* 0x000fe2000001ff00 */
[----:B------:R-:W-:Y:S01]  /*4f30*/  IMAD.U32 R33, R87, 0x10000, RZ ;  /* 0x0001000057217824 */ /* 0x000fe200078e00ff */
[----:B------:R-:W-:Y:S01]  /*4f40*/  UMOV UR36, 0x400 ;  /* 0x0000040000247882 */ /* 0x000fe20000000000 */
[----:B------:R-:W1:Y:S01]  /*4f50*/  LDC R73, c[0x0][0x370] ;  /* 0x0000dc00ff497b82 */ /* 0x000e620000000800 */
[----:B------:R-:W-:Y:S01]  /*4f60*/  ULEA UR36, UR45, UR36, 0x18 ;  /* 0x000000242d247291 */ /* 0x000fe2000f8ec0ff */
[----:B------:R-:W-:Y:S01]  /*4f70*/  LOP3.LUT P0, R5, R3, 0x40, RZ, 0xc0, !PT ;  /* 0x0000004003057812 */ /* 0x000fe2000780c0ff */
[----:B------:R-:W-:Y:S01]  /*4f80*/  IMAD.MOV.U32 R85, RZ, RZ, 0x1 ;  /* 0x00000001ff557424 */ /* 0x000fe200078e00ff */
[----:B------:R-:W-:Y:S01]  /*4f90*/  LOP3.LUT R33, R33, 0x600000, RZ, 0xc0, !PT ;  /* 0x0060000021217812 */ /* 0x000fe200078ec0ff */
[----:B------:R-:W-:Y:S01]  /*4fa0*/  IMAD.MOV.U32 R30, RZ, RZ, RZ ;  /* 0x000000ffff1e7224 */ /* 0x000fe200078e00ff */
[----:B------:R-:W-:Y:S01]  /*4fb0*/  LOP3.LUT R86, R5, 0x8, R86, 0xf8, !PT ;  /* 0x0000000805567812 */ /* 0x000fe200078ef856 */
[----:B------:R-:W-:Y:S01]  /*4fc0*/  IMAD.MOV.U32 R90, RZ, RZ, RZ ;  /* 0x000000ffff5a7224 */ /* 0x000fe200078e00ff */
[----:B------:R-:W2:Y:S01]  /*4fd0*/  LDC R28, c[0x0][0xb0c] ;  /* 0x0002c300ff1c7b82 */ /* 0x000ea20000000800 */
[----:B------:R-:W-:Y:S01]  /*4fe0*/  P2R R75, PR, RZ, 0x1 ;  /* 0x00000001ff4b7803 */ /* 0x000fe20000000000 */
[----:B------:R-:W-:Y:S01]  /*4ff0*/  IMAD.MOV.U32 R81, RZ, RZ, RZ ;  /* 0x000000ffff517224 */ /* 0x000fe200078e00ff */
[----:B------:R-:W-:Y:S01]  /*5000*/  LOP3.LUT R86, R86, 0x7b0, R3, 0xf8, !PT ;  /* 0x000007b056567812 */ /* 0x000fe200078ef803 */
[----:B------:R-:W4:Y:S01]  /*5010*/  LDCU.64 UR42, c[0x0][0x348] ;  /* 0x00006900ff2a77ac */ /* 0x000f220008000a00 */
[----:B------:R-:W-:-:S02]  /*5020*/  LOP3.LUT R87, R87, 0x60, RZ, 0xc0, !PT ;  /* 0x0000006057577812 */ /* 0x000fc400078ec0ff */
[----:B------:R-:W-:Y:S01]  /*5030*/  SHF.L.U32 R86, R86, 0x1, RZ ;  /* 0x0000000156567819 */ /* 0x000fe200000006ff */
[----:B------:R-:W1:Y:S01]  /*5040*/  LDC R71, c[0x0][0xb20] ;  /* 0x0002c800ff477b82 */ /* 0x000e620000000800 */
[----:B------:R-:W3:Y:S01]  /*5050*/  LDS R0, [UR36+0x110] ;  /* 0x00011024ff007984 */ /* 0x000ee20008000800 */
[----:B------:R-:W1:Y:S01]  /*5060*/  LDCU.64 UR40, c[0x0][0x888] ;  /* 0x00011100ff2877ac */ /* 0x000e620008000a00 */
[----:B------:R-:W-:-:S05]  /*5070*/  UIADD3 UR39, UPT, UPT, UR36, 0x200, URZ ;  /* 0x0000020024277890 */ /* 0x000fca000fffe0ff */
[----:B------:R-:W1:Y:S01]  /*5080*/  LDC R27, c[0x0][0xb30] ;  /* 0x0002cc00ff1b7b82 */ /* 0x000e620000000800 */
[----:B------:R-:W-:-:S07]  /*5090*/  UMOV UR37, URZ ;  /* 0x000000ff00257c82 */ /* 0x000fce0008000000 */
[----:B------:R-:W1:Y:S08]  /*50a0*/  LDC.64 R60, c[0x0][0xb10] ;  /* 0x0002c400ff3c7b82 */ /* 0x000e700000000a00 */
[----:B------:R-:W1:Y:S08]  /*50b0*/  LDC.64 R24, c[0x0][0xb18] ;  /* 0x0002c600ff187b82 */ /* 0x000e700000000a00 */
[----:B------:R-:W1:Y:S08]  /*50c0*/  LDC.64 R56, c[0x0][0x888] ;  /* 0x00022200ff387b82 */ /* 0x000e700000000a00 */
[----:B------:R-:W1:Y:S01]  /*50d0*/  LDC.64 R22, c[0x0][0xb28] ;  /* 0x0002ca00ff167b82 */ /* 0x000e620000000a00 */
[----:B---3--:R-:W-:-:S07]  /*50e0*/  IADD3 R33, PT, PT, R0, R33, RZ ;  /* 0x0000002100217210 */ /* 0x008fce0007ffe0ff */
[----:B------:R-:W3:Y:S08]  /*50f0*/  LDC.64 R58, c[0x0][0x890] ;  /* 0x00022400ff3a7b82 */ /* 0x000ef00000000a00 */
[----:B------:R-:W1:Y:S08]  /*5100*/  LDC.64 R54, c[0x0][0x8b0] ;  /* 0x00022c00ff367b82 */ /* 0x000e700000000a00 */
[----:B------:R-:W1:Y:S08]  /*5110*/  LDC.64 R52, c[0x0][0x8a8] ;  /* 0x00022a00ff347b82 */ /* 0x000e700000000a00 */
[----:B--2-4-:R-:W1:Y:S02]  /*5120*/  LDC R72, c[0x0][0x374] ;  /* 0x0000dd00ff487b82 */ /* 0x014e640000000800 */
.L_x_100:
[C---:B------:R-:W-:Y:S02]  /*5130*/  LEA R0, R90.reuse, UR36, 0x3 ;  /* 0x000000245a007c11 */ /* 0x040fe4000f8e18ff */
[----:B------:R-:W-:Y:S02]  /*5140*/  SHF.L.U32 R3, R83, 0x1f, RZ ;  /* 0x0000001f53037819 */ /* 0x000fe400000006ff */
[----:B------:R-:W-:Y:S02]  /*5150*/  LEA R16, R90, UR36, 0x4 ;  /* 0x000000245a107c11 */ /* 0x000fe4000f8e20ff */
[----:B------:R-:W2:Y:S02]  /*5160*/  SYNCS.PHASECHK.TRANS64.TRYWAIT P0, [R0+URZ+0x60], R3 ;  /* 0x00006003000075a7 */ /* 0x000ea400080011ff */
[----:B-12---:R-:W-:Y:S05]  /*5170*/  @!P0 BRA `(.L_x_81) ;  /* 0x0000001c00b48947 */ /* 0x006fea0003800000 */
.L_x_136:
[----:B------:R-:W4:Y:S01]  /*5180*/  LDC.64 R12, c[0x0][0xb10] ;  /* 0x0002c400ff0c7b82 */ /* 0x000f220000000a00 */
[----:B------:R-:W3:Y:S01]  /*5190*/  LDS.128 R16, [R16+0xf0] ;  /* 0x0000f00010107984 */ /* 0x000ee20000000c00 */
[----:B-1----:R-:W-:Y:S01]  /*51a0*/  ISETP.NE.AND P1, PT, R27, 0x1, PT ;  /* 0x000000011b00780c */ /* 0x002fe20003f25270 */
[----:B--2---:R-:W-:Y:S01]  /*51b0*/  VIADD R0, R0, 0x70 ;  /* 0x0000007000007836 */ /* 0x004fe20000000000 */
[----:B------:R-:W-:Y:S04]  /*51c0*/  ISETP.GE.AND P0, PT, R26, 0x1, PT ;  /* 0x000000011a00780c */ /* 0x000fe80003f06270 */
[----:B------:R-:W1:Y:S01]  /*51d0*/  LDC.64 R10, c[0x0][0xb18] ;  /* 0x0002c600ff0a7b82 */ /* 0x000e620000000a00 */
[----:B------:R-:W-:Y:S01]  /*51e0*/  PRMT R0, RZ, 0x654, R0 ;  /* 0x00000654ff007816 */ /* 0x000fe20000000000 */
[----:B------:R-:W-:Y:S01]  /*51f0*/  @!PT LDS RZ, [RZ] ;  /* 0x00000000fffff984 */ /* 0x000fe20000000800 */
[----:B------:R-:W-:Y:S01]  /*5200*/  @!PT LDS RZ, [RZ] ;  /* 0x00000000fffff984 */ /* 0x000fe20000000800 */
[----:B------:R-:W-:Y:S01]  /*5210*/  @!PT LDS RZ, [RZ] ;  /* 0x00000000fffff984 */ /* 0x000fe20000000800 */
[----:B------:R-:W-:Y:S01]  /*5220*/  @!PT LDS RZ, [RZ] ;  /* 0x00000000fffff984 */ /* 0x000fe20000000800 */
[----:B------:R2:W-:Y:S06]  /*5230*/  MEMBAR.ALL.CTA ;  /* 0x0000000000007992 */ /* 0x0005ec0000008000 */
[----:B--2---:R-:W2:Y:S01]  /*5240*/  FENCE.VIEW.ASYNC.S ;  /* 0x00000000000073c6 */ /* 0x004ea20000000000 */
[----:B------:R-:W1:Y:S08]  /*5250*/  @!P1 LDC R14, c[0x0][0xb20] ;  /* 0x0002c800ff0e9b82 */ /* 0x000e700000000800 */
[----:B------:R-:W1:Y:S01]  /*5260*/  @!P1 LDC R9, c[0x0][0xb0c] ;  /* 0x0002c300ff099b82 */ /* 0x000e620000000800 */
[----:B--2---:R2:W-:Y:S01]  /*5270*/  SYNCS.ARRIVE.TRANS64.RED.A1T0 RZ, [R0+URZ], RZ ;  /* 0x000000ff00ff79a7 */ /* 0x0045e200081004ff */
[----:B---3--:R-:W-:Y:S04]  /*5280*/  LOP3.LUT P4, RZ, R18, 0x1, RZ, 0xc0, !PT ;  /* 0x0000000112ff7812 */ /* 0x008fe8000788c0ff */
[----:B------:R-:W-:Y:S09]  /*5290*/  P2R R88, PR, RZ, 0x10 ;  /* 0x00000010ff587803 */ /* 0x000ff20000000000 */
[----:B------:R-:W-:Y:S02]  /*52a0*/  @P4 MOV R31, R16 ;  /* 0x00000010001f4202 */ /* 0x000fe40000000f00 */
[----:B------:R-:W-:Y:S01]  /*52b0*/  @P4 LOP3.LUT R29, R17, 0xffff, RZ, 0xc0, !PT ;  /* 0x0000ffff111d4812 */ /* 0x000fe200078ec0ff */
[----:B--2-4-:R-:W-:Y:S06]  /*52c0*/  @!P0 BRA `(.L_x_82) ;  /* 0x0000000000a48947 */ /* 0x014fec0003800000 */
[----:B------:R-:W-:Y:S01]  /*52d0*/  IMAD.HI.U32 R34, R72, R25, RZ ;  /* 0x0000001948227227 */ /* 0x000fe200078e00ff */
[----:B------:R-:W-:Y:S02]  /*52e0*/  ISETP.NE.AND P0, PT, R24, 0x1, PT ;  /* 0x000000011800780c */ /* 0x000fe40003f05270 */
[----:B------:R-:W-:Y:S01]  /*52f0*/  ISETP.NE.AND P2, PT, R26, 0x1, PT ;  /* 0x000000011a00780c */ /* 0x000fe20003f45270 */
[-C--:B------:R-:W-:Y:S01]  /*5300*/  IMAD.HI.U32 R20, R73, R60.reuse, RZ ;  /* 0x0000003c49147227 */ /* 0x080fe200078e00ff */
[----:B------:R-:W-:Y:S02]  /*5310*/  SHF.R.U32.HI R21, RZ, R71, R34 ;  /* 0x00000047ff157219 */ /* 0x000fe40000011622 */
[----:B------:R-:W-:Y:S01]  /*5320*/  ISETP.NE.AND P3, PT, R28, 0x1, PT ;  /* 0x000000011c00780c */ /* 0x000fe20003f65270 */
[----:B------:R-:W-:Y:S01]  /*5330*/  IMAD.HI.U32 R38, R29, R25, RZ ;  /* 0x000000191d267227 */ /* 0x000fe200078e00ff */
[----:B------:R-:W-:Y:S02]  /*5340*/  SHF.R.U32.HI R20, RZ, R61, R20 ;  /* 0x0000003dff147219 */ /* 0x000fe40000011614 */
[----:B------:R-:W-:Y:S01]  /*5350*/  SEL R3, R72, R21, !P0 ;  /* 0x0000001548037207 */ /* 0x000fe20004000000 */
[----:B------:R-:W-:Y:S01]  /*5360*/  IMAD.HI.U32 R36, R31, R60, RZ ;  /* 0x0000003c1f247227 */ /* 0x000fe200078e00ff */
[----:B------:R-:W-:Y:S03]  /*5370*/  SEL R7, R73, R20, !P3 ;  /* 0x0000001449077207 */ /* 0x000fe60005800000 */
[-C--:B------:R-:W-:Y:S01]  /*5380*/  IMAD.HI.U32 R20, R3, R22.reuse, RZ ;  /* 0x0000001603147227 */ /* 0x080fe200078e00ff */
[----:B------:R-:W-:Y:S03]  /*5390*/  SHF.R.U32.HI R36, RZ, R61, R36 ;  /* 0x0000003dff247219 */ /* 0x000fe60000011624 */
[----:B------:R-:W-:Y:S01]  /*53a0*/  IMAD.HI.U32 R34, R7, R22, RZ ;  /* 0x0000001607227227 */ /* 0x000fe200078e00ff */
[----:B------:R-:W-:Y:S02]  /*53b0*/  @P2 SHF.R.U32.HI R3, RZ, R23, R20 ;  /* 0x00000017ff032219 */ /* 0x000fe40000011614 */
[----:B------:R-:W-:Y:S02]  /*53c0*/  SHF.R.U32.HI R20, RZ, R71, R38 ;  /* 0x00000047ff147219 */ /* 0x000fe40000011626 */
[----:B------:R-:W-:Y:S01]  /*53d0*/  @P2 SHF.R.U32.HI R7, RZ, R23, R34 ;  /* 0x00000017ff072219 */ /* 0x000fe20000011622 */
[C---:B------:R-:W-:Y:S01]  /*53e0*/  IMAD R2, R26.reuse, R3, RZ ;  /* 0x000000031a027224 */ /* 0x040fe200078e02ff */
[----:B------:R-:W-:Y:S02]  /*53f0*/  SEL R5, R29, R20, !P0 ;  /* 0x000000141d057207 */ /* 0x000fe40004000000 */
[----:B------:R-:W-:Y:S01]  /*5400*/  SEL R3, R31, R36, !P3 ;  /* 0x000000241f037207 */ /* 0x000fe20005800000 */
[----:B------:R-:W-:Y:S01]  /*5410*/  IMAD R4, R26, R7, RZ ;  /* 0x000000071a047224 */ /* 0x000fe200078e02ff */
[C---:B------:R-:W-:Y:S01]  /*5420*/  ISETP.GE.AND P0, PT, R5.reuse, R2, PT ;  /* 0x000000020500720c */ /* 0x040fe20003f06270 */
[----:B------:R-:W-:Y:S03]  /*5430*/  IMAD.HI.U32 R6, R5, R22, RZ ;  /* 0x0000001605067227 */ /* 0x000fe600078e00ff */
[----:B------:R-:W-:Y:S01]  /*5440*/  ISETP.GE.OR P0, PT, R3, R4, P0 ;  /* 0x000000040300720c */ /* 0x000fe20000706670 */
[----:B------:R-:W-:Y:S01]  /*5450*/  IMAD.MOV R4, RZ, RZ, -R3 ;  /* 0x000000ffff047224 */ /* 0x000fe200078e0a03 */
[-C--:B------:R-:W-:Y:S03]  /*5460*/  SHF.R.U32.HI R6, RZ, R23.reuse, R6 ;  /* 0x00000017ff067219 */ /* 0x080fe60000011606 */
[----:B------:R-:W-:Y:S01]  /*5470*/  IMAD R31, R28, R4, R31 ;  /* 0x000000041c1f7224 */ /* 0x000fe200078e021f */
[----:B------:R-:W-:Y:S05]  /*5480*/  SEL R15, R5, R6, !P2 ;  /* 0x00000006050f7207 */ /* 0x000fea0005000000 */
[----:B------:R-:W-:Y:S02]  /*5490*/  IMAD.MOV R6, RZ, RZ, -R15 ;  /* 0x000000ffff067224 */ /* 0x000fe400078e0a0f */
[C---:B------:R-:W-:Y:S04]  /*54a0*/  @!P0 IMAD.HI.U32 R2, R3.reuse, R22, RZ ;  /* 0x0000001603028227 */ /* 0x040fe800078e00ff */
[----:B------:R-:W-:Y:S01]  /*54b0*/  IMAD R6, R26, R6, R5 ;  /* 0x000000061a067224 */ /* 0x000fe200078e0205 */
[----:B------:R-:W-:Y:S04]  /*54c0*/  @!P0 SHF.R.U32.HI R2, RZ, R23, R2 ;  /* 0x00000017ff028219 */ /* 0x000fe80000011602 */
[----:B------:R-:W-:Y:S02]  /*54d0*/  @!P0 SEL R0, R3, R2, !P2 ;  /* 0x0000000203008207 */ /* 0x000fe40005000000 */
[----:B------:R-:W-:Y:S02]  /*54e0*/  IADD3 R2, PT, PT, -R5, RZ, RZ ;  /* 0x000000ff05027210 */ /* 0x000fe40007ffe1ff */
[----:B------:R-:W-:Y:S01]  /*54f0*/  @!P0 IADD3 R8, PT, PT, R15, -R0, RZ ;  /* 0x800000000f088210 */ /* 0x000fe20007ffe0ff */
[----:B------:R-:W-:Y:S02]  /*5500*/  @!P0 IMAD R0, R7, R6, R0 ;  /* 0x0000000607008224 */ /* 0x000fe400078e0200 */
[----:B------:R-:W-:Y:S02]  /*5510*/  IMAD R29, R24, R2, R29 ;  /* 0x00000002181d7224 */ /* 0x000fe400078e021d */
[----:B------:R-:W-:Y:S02]  /*5520*/  @!P0 IMAD R5, R8, R26, R3 ;  /* 0x0000001a08058224 */ /* 0x000fe400078e0203 */
[----:B------:R-:W-:Y:S04]  /*5530*/  @!P0 IMAD.MOV.U32 R3, RZ, RZ, R0 ;  /* 0x000000ffff038224 */ /* 0x000fe800078e0000 */
[----:B------:R-:W-:Y:S02]  /*5540*/  IMAD R31, R3, R28, R31 ;  /* 0x0000001c031f7224 */ /* 0x000fe400078e021f */
[----:B------:R-:W-:Y:S07]  /*5550*/  IMAD R29, R5, R24, R29 ;  /* 0x00000018051d7224 */ /* 0x000fee00078e021d */
.L_x_82:
[----:B------:R-:W-:Y:S01]  /*5560*/  @!P1 IMAD.HI.U32 R0, R31, R12, RZ ;  /* 0x0000000c1f009227 */ /* 0x000fe200078e00ff */
[----:B-1----:R-:W-:Y:S01]  /*5570*/  @!P1 ISETP.NE.AND P0, PT, R10, 0x1, PT ;  /* 0x000000010a00980c */ /* 0x002fe20003f05270 */
[----:B------:R-:W-:Y:S01]  /*5580*/  ULOP3.LUT UP0, URZ, UR39, 0x90, URZ, 0xc0, !UPT ;  /* 0x0000009027ff7892 */ /* 0x000fe2000f80c0ff */
[----:B------:R-:W-:Y:S01]  /*5590*/  @!P1 ISETP.NE.AND P2, PT, R9, 0x1, PT ;  /* 0x000000010900980c */ /* 0x000fe20003f45270 */
[----:B------:R-:W-:Y:S01]  /*55a0*/  @!P1 IMAD.HI.U32 R3, R29, R11, RZ ;  /* 0x0000000b1d039227 */ /* 0x000fe200078e00ff */
[----:B------:R-:W-:Y:S02]  /*55b0*/  @!P1 SHF.R.U32.HI R0, RZ, R13, R0 ;  /* 0x0000000dff009219 */ /* 0x000fe40000011600 */
[----:B------:R-:W-:Y:S01]  /*55c0*/  @P4 SHF.R.U32.HI R80, RZ, 0x10, R17 ;  /* 0x00000010ff504819 */ /* 0x000fe20000011611 */
[----:B------:R-:W-:Y:S01]  /*55d0*/  VIADD R90, R90, 0x1 ;  /* 0x000000015a5a7836 */ /* 0x000fe20000000000 */
[----:B------:R-:W-:Y:S02]  /*55e0*/  @!P1 SHF.R.U32.HI R2, RZ, R14, R3 ;  /* 0x0000000eff029219 */ /* 0x000fe40000011603 */
[----:B------:R-:W-:Y:S02]  /*55f0*/  @!P1 SEL R3, R31, R0, !P2 ;  /* 0x000000001f039207 */ /* 0x000fe40005000000 */
[----:B------:R-:W-:Y:S05]  /*5600*/  @!P1 SEL R2, R29, R2, !P0 ;  /* 0x000000021d029207 */ /* 0x000fea0004000000 */
[----:B------:R-:W-:Y:S02]  /*5610*/  @!P1 IMAD.IADD R0, R2, 0x1, -R3 ;  /* 0x0000000102009824 */ /* 0x000fe400078e0a03 */
[----:B------:R-:W-:Y:S02]  /*5620*/  @!P1 IMAD.IADD R2, R3, 0x1, -R2 ;  /* 0x0000000103029824 */ /* 0x000fe400078e0a02 */
[----:B------:R-:W-:Y:S02]  /*5630*/  @!P1 IMAD R31, R0, R9, R31 ;  /* 0x00000009001f9224 */ /* 0x000fe400078e021f */
[----:B------:R-:W-:Y:S01]  /*5640*/  @!P1 IMAD R29, R2, R10, R29 ;  /* 0x0000000a021d9224 */ /* 0x000fe200078e021d */
[----:B------:R-:W-:Y:S06]  /*5650*/  BRA.U !UP0, `(.L_x_83) ;  /* 0x00000001087c7547 */ /* 0x000fec000b800000 */
[----:B------:R-:W1:Y:S01]  /*5660*/  LDCU.64 UR8, c[0x4][0x80] ;  /* 0x01001000ff0877ac */ /* 0x000e620008000a00 */
[----:B------:R-:W-:Y:S01]  /*5670*/  MOV R2, 0x0 ;  /* 0x0000000000027802 */ /* 0x000fe20000000f00 */
[----:B------:R-:W-:Y:S02]  /*5680*/  HFMA2 R12, -RZ, RZ, 0, 5.9604644775390625e-08 ;  /* 0x00000001ff0c7431 */ /* 0x000fe400000001ff */
[----:B------:R-:W-:Y:S01]  /*5690*/  IMAD.MOV.U32 R8, RZ, RZ, 0x70 ;  /* 0x00000070ff087424 */ /* 0x000fe200078e00ff */
[----:B------:R2:W3:Y:S01]  /*56a0*/  LDC.64 R14, c[0x4][R2] ;  /* 0x01000000020e7b82 */ /* 0x0004e20000000a00 */
[----:B------:R-:W4:Y:S01]  /*56b0*/  LDCU.64 UR6, c[0x4][0x88] ;  /* 0x01001100ff0677ac */ /* 0x000f220008000a00 */
[----:B------:R-:W-:Y:S01]  /*56c0*/  IMAD.MOV.U32 R13, RZ, RZ, RZ ;  /* 0x000000ffff0d7224 */ /* 0x000fe200078e00ff */
[----:B------:R-:W2:Y:S01]  /*56d0*/  LDCU.64 UR4, c[0x4][0x8] ;  /* 0x01000100ff0477ac */ /* 0x000ea20008000a00 */
[----:B-1----:R-:W-:Y:S01]  /*56e0*/  MOV R5, UR9 ;  /* 0x0000000900057c02 */ /* 0x002fe20008000f00 */
[----:B------:R-:W-:Y:S01]  /*56f0*/  IMAD.U32 R4, RZ, RZ, UR8 ;  /* 0x00000008ff047e24 */ /* 0x000fe2000f8e00ff */
[----:B----4-:R-:W-:Y:S01]  /*5700*/  MOV R7, UR7 ;  /* 0x0000000700077c02 */ /* 0x010fe20008000f00 */
[----:B------:R-:W-:Y:S01]  /*5710*/  IMAD.U32 R6, RZ, RZ, UR6 ;  /* 0x00000006ff067e24 */ /* 0x000fe2000f8e00ff */
[----:B--2---:R-:W-:Y:S01]  /*5720*/  MOV R11, UR5 ;  /* 0x00000005000b7c02 */ /* 0x004fe20008000f00 */
[----:B------:R-:W-:Y:S02]  /*5730*/  IMAD.U32 R10, RZ, RZ, UR4 ;  /* 0x00000004ff0a7e24 */ /* 0x000fe4000f8e00ff */
[----:B------:R-:W-:Y:S07]  /*5740*/  LEPC R20, `(.L_x_84) ;  /* 0x000000001014794e */ /* 0x000fee0000000000 */
[----:B---3-5:R-:W-:Y:S05]  /*5750*/  CALL.ABS.NOINC R14 ;  /* 0x000000000e007343 */ /* 0x028fea0003c00000 */
.L_x_84:
[----:B------:R-:W1:Y:S01]  /*5760*/  LDCU.64 UR8, c[0x4][0x80] ;  /* 0x01001000ff0877ac */ /* 0x000e620008000a00 */
[----:B------:R-:W2:Y:S01]  /*5770*/  LDC.64 R2, c[0x4][R2] ;  /* 0x0100000002027b82 */ /* 0x000ea20000000a00 */
[----:B------:R-:W-:Y:S02]  /*5780*/  HFMA2 R12, -RZ, RZ, 0, 5.9604644775390625e-08 ;  /* 0x00000001ff0c7431 */ /* 0x000fe400000001ff */
[----:B------:R-:W-:Y:S02]  /*5790*/  IMAD.MOV.U32 R8, RZ, RZ, 0x70 ;  /* 0x00000070ff087424 */ /* 0x000fe400078e00ff */
[----:B------:R-:W-:Y:S01]  /*57a0*/  IMAD.MOV.U32 R13, RZ, RZ, RZ ;  /* 0x000000ffff0d7224 */ /* 0x000fe200078e00ff */
[----:B------:R-:W3:Y:S01]  /*57b0*/  LDCU.64 UR6, c[0x4][0x88] ;  /* 0x01001100ff0677ac */ /* 0x000ee20008000a00 */
[----:B------:R-:W4:Y:S01]  /*57c0*/  LDCU.64 UR4, c[0x4][0x8] ;  /* 0x01000100ff0477ac */ /* 0x000f220008000a00 */
[----:B-1----:R-:W-:Y:S02]  /*57d0*/  MOV R4, UR8 ;  /* 0x0000000800047c02 */ /* 0x002fe40008000f00 */
[----:B------:R-:W-:Y:S02]  /*57e0*/  MOV R5, UR9 ;  /* 0x0000000900057c02 */ /* 0x000fe40008000f00 */
[----:B---3--:R-:W-:Y:S01]  /*57f0*/  MOV R7, UR7 ;  /* 0x0000000700077c02 */ /* 0x008fe20008000f00 */
[----:B------:R-:W-:Y:S01]  /*5800*/  IMAD.U32 R6, RZ, RZ, UR6 ;  /* 0x00000006ff067e24 */ /* 0x000fe2000f8e00ff */
[----:B----4-:R-:W-:Y:S01]  /*5810*/  MOV R11, UR5 ;  /* 0x00000005000b7c02 */ /* 0x010fe20008000f00 */
[----:B------:R-:W-:Y:S02]  /*5820*/  IMAD.U32 R10, RZ, RZ, UR4 ;  /* 0x00000004ff0a7e24 */ /* 0x000fe4000f8e00ff */
[----:B------:R-:W-:Y:S07]  /*5830*/  LEPC R20, `(.L_x_83) ;  /* 0x000000001014794e */ /* 0x000fee0000000000 */
[----:B--2---:R-:W-:Y:S05]  /*5840*/  CALL.ABS.NOINC R2 ;  /* 0x0000000002007343 */ /* 0x004fea0003c00000 */
.L_x_83:
[----:B------:R-:W-:Y:S01]  /*5850*/  ISETP.NE.U32.AND P1, PT, R58, RZ, PT ;  /* 0x000000ff3a00720c */ /* 0x000fe20003f25070 */
[----:B------:R-:W-:Y:S01]  /*5860*/  UISETP.NE.AND UP1, UPT, UR38, URZ, UPT ;  /* 0x000000ff2600728c */ /* 0x000fe2000bf25270 */
[----:B------:R-:W-:Y:S02]  /*5870*/  ISETP.NE.U32.AND P4, PT, R54, RZ, PT ;  /* 0x000000ff3600720c */ /* 0x000fe40003f85070 */
[----:B------:R-:W-:Y:S02]  /*5880*/  ISETP.NE.AND.EX P1, PT, R59, RZ, PT, P1 ;  /* 0x000000ff3b00720c */ /* 0x000fe40003f25310 */
[----:B------:R-:W-:Y:S02]  /*5890*/  PLOP3.LUT P2, PT, PT, PT, PT, 0x8, 0x80 ;  /* 0x000000000080781c */ /* 0x000fe40003f4e170 */
[----:B------:R-:W-:Y:S02]  /*58a0*/  PLOP3.LUT P0, PT, PT, PT, UP1, 0x80, 0x8 ;  /* 0x000000000008781c */ /* 0x000fe40003f0f018 */
[----:B------:R-:W-:Y:S02]  /*58b0*/  ISETP.NE.AND.EX P4, PT, R55, RZ, PT, P4 ;  /* 0x000000ff3700720c */ /* 0x000fe40003f85340 */
[----:B------:R-:W1:Y:S09]  /*58c0*/  @UP1 LDCU.64 UR4, c[0x0][0x888] ;  /* 0x00011100ff0417ac */ /* 0x000e720008000a00 */
[----:B------:R-:W-:Y:S01]  /*58d0*/  @P0 PLOP3.LUT P2, PT, P1, PT, PT, 0x80, 0x8 ;  /* 0x000000000008081c */ /* 0x000fe20000f4f070 */
[----:B-1----:R-:W-:Y:S04]  /*58e0*/  @UP1 UISETP.NE.U32.AND UP0, UPT, UR4, URZ, UPT ;  /* 0x000000ff0400128c */ /* 0x002fe8000bf05070 */
[----:B------:R-:W-:Y:S04]  /*58f0*/  @UP1 UISETP.NE.AND.EX UP0, UPT, UR5, URZ, UPT, UP0 ;  /* 0x000000ff0500128c */ /* 0x000fe8000bf05300 */
[----:B------:R-:W-:Y:S01]  /*5900*/  @UP1 USEL UR4, URZ, 0xffffffff, UP0 ;  /* 0xffffffffff041887 */ /* 0x000fe20008000000 */
[----:B------:R-:W-:Y:S11]  /*5910*/  @!P1 BRA `(.L_x_85) ;  /* 0x00000000002c9947 */ /* 0x000ff60003800000 */
[----:B------:R-:W-:Y:S01]  /*5920*/  ISETP.NE.U32.AND P3, PT, R56, RZ, PT ;  /* 0x000000ff3800720c */ /* 0x000fe20003f65070 */
[----:B------:R-:W-:Y:S03]  /*5930*/  IMAD.MOV.U32 R70, RZ, RZ, 0x1 ;  /* 0x00000001ff467424 */ /* 0x000fe600078e00ff */
[----:B------:R-:W-:Y:S11]  /*5940*/  ISETP.NE.AND.EX P3, PT, R57, RZ, PT, P3 ;  /* 0x000000ff3900720c */ /* 0x000ff60003f65330 */
[----:B------:R-:W-:Y:S02]  /*5950*/  @!UPT UIADD3 URZ, UPT, UPT, URZ, URZ, URZ ;  /* 0x000000fffffff290 */ /* 0x000fe4000fffe0ff */
[----:B------:R-:W1:Y:S01]  /*5960*/  @P3 LDC.64 R2, c[0x0][0x888] ;  /* 0x00022200ff023b82 */ /* 0x000e620000000a00 */
[----:B------:R-:W-:Y:S04]  /*5970*/  @P3 IMAD R0, R58, UR60, RZ ;  /* 0x0000003c3a003c24 */ /* 0x000fe8000f8e02ff */
[----:B-1----:R-:W-:Y:S04]  /*5980*/  @P3 IMAD.WIDE R2, R0, 0x4, R2 ;  /* 0x0000000400023825 */ /* 0x002fe800078e0202 */
[----:B------:R-:W-:Y:S01]  /*5990*/  HFMA2 R0, -RZ, RZ, 0, 5.9604644775390625e-08 ;  /* 0x00000001ff007431 */ /* 0x000fe200000001ff */
[----:B-----5:R1:W5:Y:S04]  /*59a0*/  @P3 LDG.E R35, desc[UR46][R2.64] ;  /* 0x0000002e02233981 */ /* 0x020368000c1e1900 */
[----:B------:R-:W-:Y:S01]  /*59b0*/  @!P3 PRMT R70, R0, 0x7610, R70 ;  /* 0x000076100046b816 */ /* 0x000fe20000000046 */
[----:B-1----:R-:W2:Y:S06]  /*59c0*/  @!P3 LDC R35, c[0x0][0x880] ;  /* 0x00022000ff23bb82 */ /* 0x002eac0000000800 */
.L_x_85:
[----:B------:R-:W-:Y:S05]  /*59d0*/  @!P4 BRA `(.L_x_86) ;  /* 0x000000000020c947 */ /* 0x000fea0003800000 */
[----:B------:R-:W-:Y:S04]  /*59e0*/  ISETP.NE.U32.AND P3, PT, R52, RZ, PT ;  /* 0x000000ff3400720c */ /* 0x000fe80003f65070 */
[----:B------:R-:W-:Y:S11]  /*59f0*/  ISETP.NE.AND.EX P3, PT, R53, RZ, PT, P3 ;  /* 0x000000ff3500720c */ /* 0x000ff60003f65330 */
[----:B------:R-:W-:Y:S02]  /*5a00*/  @!UPT UIADD3 URZ, UPT, UPT, URZ, URZ, URZ ;  /* 0x000000fffffff290 */ /* 0x000fe4000fffe0ff */
[----:B------:R-:W1:Y:S01]  /*5a10*/  @P3 LDC.64 R2, c[0x0][0x8a8] ;  /* 0x00022a00ff023b82 */ /* 0x000e620000000a00 */
[----:B------:R-:W-:Y:S04]  /*5a20*/  @P3 IMAD R0, R54, UR60, RZ ;  /* 0x0000003c36003c24 */ /* 0x000fe8000f8e02ff */
[----:B-1----:R-:W-:Y:S05]  /*5a30*/  @P3 IMAD.WIDE R2, R0, 0x4, R2 ;  /* 0x0000000400023825 */ /* 0x002fea00078e0202 */
[----:B-----5:R1:W5:Y:S02]  /*5a40*/  @P3 LDG.E R32, desc[UR46][R2.64] ;  /* 0x0000002e02203981 */ /* 0x020364000c1e1900 */
[----:B-1----:R-:W3:Y:S02]  /*5a50*/  @!P3 LDC R32, c[0x0][0x8a0] ;  /* 0x00022800ff20bb82 */ /* 0x002ee40000000800 */
.L_x_86:
[----:B--2--5:R-:W-:Y:S01]  /*5a60*/  @P0 FSETP.NEU.AND P4, PT, R35, RZ, PT ;  /* 0x000000ff2300020b */ /* 0x024fe20003f8d000 */
[----:B------:R-:W-:Y:S01]  /*5a70*/  IMAD.U32 R0, RZ, RZ, UR4 ;  /* 0x00000004ff007e24 */ /* 0x000fe2000f8e00ff */
[----:B------:R-:W-:Y:S01]  /*5a80*/  @P0 LOP3.LUT P3, RZ, R70, 0xff, RZ, 0xc0, !PT ;  /* 0x000000ff46ff0812 */ /* 0x000fe2000786c0ff */
[C---:B------:R-:W-:Y:S01]  /*5a90*/  IMAD.SHL.U32 R91, R82.reuse, 0x1000, RZ ;  /* 0x00001000525b7824 */ /* 0x040fe200078e00ff */
[----:B------:R-:W-:Y:S01]  /*5aa0*/  @P0 SEL R5, RZ, 0xffffffff, P4 ;  /* 0xffffffffff050807 */ /* 0x000fe20002000000 */
[----:B------:R-:W-:Y:S01]  /*5ab0*/  BSSY B1, `(.L_x_87) ;  /* 0x0000033000017945 */ /* 0x000fe20003800000 */
[----:B------:R-:W-:Y:S01]  /*5ac0*/  LEA R3, R82, UR36, 0x3 ;  /* 0x0000002452037c11 */ /* 0x000fe2000f8e18ff */
[----:B------:R-:W-:Y:S01]  /*5ad0*/  IMAD R16, R30, 0x10, R33 ;  /* 0x000000101e107824 */ /* 0x000fe200078e0221 */
[----:B------:R-:W-:Y:S02]  /*5ae0*/  @P2 SEL R5, R0, R5, !P3 ;  /* 0x0000000500052207 */ /* 0x000fe40005800000 */
[----:B------:R-:W-:Y:S02]  /*5af0*/  CS2R R50, SRZ ;  /* 0x0000000000327805 */ /* 0x000fe4000001ff00 */
[----:B------:R-:W-:Y:S02]  /*5b00*/  LOP3.LUT R0, R85, 0x1, RZ, 0x3c, !PT ;  /* 0x0000000155007812 */ /* 0x000fe400078e3cff */
[----:B------:R-:W-:Y:S02]  /*5b10*/  CS2R R48, SRZ ;  /* 0x0000000000307805 */ /* 0x000fe4000001ff00 */
[----:B------:R-:W-:Y:S02]  /*5b20*/  @P0 LOP3.LUT R5, R5, 0x1, RZ, 0xc0, !PT ;  /* 0x0000000105050812 */ /* 0x000fe400078ec0ff */
[----:B------:R-:W-:Y:S02]  /*5b30*/  CS2R R42, SRZ ;  /* 0x00000000002a7805 */ /* 0x000fe4000001ff00 */
[----:B------:R-:W-:Y:S02]  /*5b40*/  LEA R65, R30, UR36, 0x3 ;  /* 0x000000241e417c11 */ /* 0x000fe4000f8e18ff */
[----:B------:R-:W-:Y:S02]  /*5b50*/  CS2R R40, SRZ ;  /* 0x0000000000287805 */ /* 0x000fe4000001ff00 */
[----:B------:R-:W-:Y:S02]  /*5b60*/  ISETP.NE.U32.OR P5, PT, R5, 0x1, !P0 ;  /* 0x000000010500780c */ /* 0x000fe400047a5470 */
[----:B------:R-:W-:Y:S02]  /*5b70*/  SHF.L.U32 R4, R84, 0x1f, RZ ;  /* 0x0000001f54047819 */ /* 0x000fe400000006ff */
[----:B------:R-:W-:Y:S02]  /*5b80*/  IADD3 R89, PT, PT, R91, UR36, R86 ;  /* 0x000000245b597c10 */ /* 0x000fe4000fffe056 */
[----:B------:R-:W-:Y:S02]  /*5b90*/  PLOP3.LUT P3, PT, PT, PT, PT, 0x8, 0x80 ;  /* 0x000000000080781c */ /* 0x000fe40003f6e170 */
[----:B------:R-:W-:Y:S01]  /*5ba0*/  P2R R92, PR, RZ, 0x20 ;  /* 0x00000020ff5c7803 */ /* 0x000fe20000000000 */
[----:B------:R-:W-:Y:S04]  /*5bb0*/  VIADD R64, R89, 0x200 ;  /* 0x0000020059407836 */ /* 0x000fe80000000000 */
[----:B------:R-:W-:Y:S04]  /*5bc0*/  @P5 SHF.L.U32 R2, R0, 0x1f, RZ ;  /* 0x0000001f00025819 */ /* 0x000fe800000006ff */
[----:B------:R-:W1:Y:S01]  /*5bd0*/  @P5 SYNCS.PHASECHK.TRANS64.TRYWAIT P0, [R3+URZ+0x30], R2 ;  /* 0x00003002030055a7 */ /* 0x000e6200080011ff */
[----:B------:R2:W4:Y:S01]  /*5be0*/  SYNCS.PHASECHK.TRANS64.TRYWAIT P2, [R65+URZ+0x80], R4 ;  /* 0x00008004410075a7 */ /* 0x00052200080411ff */
[----:B-1----:R-:W-:Y:S01]  /*5bf0*/  @P5 PLOP3.LUT P3, PT, P0, PT, PT, 0x8, 0x80 ;  /* 0x000000000080581c */ /* 0x002fe2000076e170 */
[----:B------:R-:W-:Y:S01]  /*5c00*/  @!UPT UIADD3 URZ, UPT, UPT, URZ, URZ, URZ ;  /* 0x000000fffffff290 */ /* 0x000fe2000fffe0ff */
[----:B--2-4-:R-:W-:Y:S11]  /*5c10*/  @!P5 BRA `(.L_x_88) ;  /* 0x000000000070d947 */ /* 0x014ff60003800000 */
[----:B------:R-:W-:Y:S01]  /*5c20*/  FSETP.NEU.AND P0, PT, R35, RZ, PT ;  /* 0x000000ff2300720b */ /* 0x000fe20003f0d000 */
[----:B------:R-:W-:Y:S01]  /*5c30*/  BSSY B0, `(.L_x_89) ;  /* 0x0000018000007945 */ /* 0x000fe20003800000 */
[----:B------:R-:W-:Y:S02]  /*5c40*/  ISETP.NE.AND P5, PT, R75, RZ, PT ;  /* 0x000000ff4b00720c */ /* 0x000fe40003fa5270 */
[----:B------:R-:W-:Y:S02]  /*5c50*/  CS2R R42, SRZ ;  /* 0x00000000002a7805 */ /* 0x000fe4000001ff00 */
[----:B------:R-:W-:Y:S02]  /*5c60*/  SEL R2, RZ, 0xffffffff, P0 ;  /* 0xffffffffff027807 */ /* 0x000fe40000000000 */
[----:B------:R-:W-:Y:S02]  /*5c70*/  CS2R R40, SRZ ;  /* 0x0000000000287805 */ /* 0x000fe4000001ff00 */
[----:B------:R-:W-:Y:S01]  /*5c80*/  ISETP.NE.U32.AND P0, PT, RZ, UR40, PT ;  /* 0x00000028ff007c0c */ /* 0x000fe2000bf05070 */
[----:B------:R-:W-:Y:S01]  /*5c90*/  IMAD.MOV.U32 R51, RZ, RZ, RZ ;  /* 0x000000ffff337224 */ /* 0x000fe200078e00ff */
[----:B------:R-:W-:Y:S02]  /*5ca0*/  CS2R R48, SRZ ;  /* 0x0000000000307805 */ /* 0x000fe4000001ff00 */
[----:B------:R-:W-:Y:S04]  /*5cb0*/  ISETP.NE.AND.EX P0, PT, RZ, UR41, PT, P0 ;  /* 0x00000029ff007c0c */ /* 0x000fe8000bf05300 */
[----:B------:R-:W-:Y:S02]  /*5cc0*/  SEL R5, RZ, 0xffffffff, P0 ;  /* 0xffffffffff057807 */ /* 0x000fe40000000000 */
[----:B------:R-:W-:Y:S04]  /*5cd0*/  LOP3.LUT P0, RZ, R70, 0xff, RZ, 0xc0, !PT ;  /* 0x000000ff46ff7812 */ /* 0x000fe8000780c0ff */
[----:B------:R-:W-:Y:S02]  /*5ce0*/  @P1 SEL R2, R5, R2, !P0 ;  /* 0x0000000205021207 */ /* 0x000fe40004000000 */
[----:B------:R-:W-:Y:S02]  /*5cf0*/  PLOP3.LUT P0, PT, PT, PT, PT, 0x8, 0x80 ;  /* 0x000000000080781c */ /* 0x000fe40003f0e170 */
[----:B------:R-:W-:Y:S04]  /*5d00*/  LOP3.LUT R2, R2, 0x1, RZ, 0xc0, !PT ;  /* 0x0000000102027812 */ /* 0x000fe800078ec0ff */
[----:B------:R-:W-:Y:S11]  /*5d10*/  ISETP.NE.U32.AND P1, PT, R2, 0x1, PT ;  /* 0x000000010200780c */ /* 0x000ff60003f25070 */
[----:B------:R-:W-:Y:S02]  /*5d20*/  @!UPT UIADD3 URZ, UPT, UPT, URZ, URZ, URZ ;  /* 0x000000fffffff290 */ /* 0x000fe4000fffe0ff */
[----:B------:R-:W-:Y:S01]  /*5d30*/  @P1 VIADD R2, R89, 0x210 ;  /* 0x0000021059021836 */ /* 0x000fe20000000000 */
[----:B------:R-:W-:Y:S11]  /*5d40*/  @P1 PLOP3.LUT P0, PT, P5, PT, PT, 0x80, 0x8 ;  /* 0x000000000008181c */ /* 0x000ff60002f0f070 */
[----:B------:R-:W-:Y:S02]  /*5d50*/  @!UPT UIADD3 URZ, UPT, UPT, URZ, URZ, URZ ;  /* 0x000000fffffff290 */ /* 0x000fe4000fffe0ff */
[----:B------:R-:W-:Y:S01]  /*5d60*/  @P0 VIADD R2, R64, 0xfffffff0 ;  /* 0xfffffff040020836 */ /* 0x000fe20000000000 */
[----:B------:R-:W-:Y:S06]  /*5d70*/  @!P3 BRA `(.L_x_90) ;  /* 0x00000000000cb947 */ /* 0x000fec0003800000 */
[----:B------:R-:W-:Y:S04]  /*5d80*/  SHF.L.U32 R0, R0, 0x1f, RZ ;  /* 0x0000001f00007819 */ /* 0x000fe800000006ff */
[----:B------:R-:W1:Y:S02]  /*5d90*/  SYNCS.PHASECHK.TRANS64.TRYWAIT P0, [R3+URZ+0x30], R0 ;  /* 0x00003000030075a7 */ /* 0x000e6400080011ff */
[----:B-1----:R-:W-:Y:S05]  /*5da0*/  @!P0 BRA `(.L_x_91) ;  /* 0x0000001000bc8947 */ /* 0x002fea0003800000 */
.L_x_90:
[----:B------:R-:W-:Y:S05]  /*5db0*/  BSYNC B0 ;  /* 0x0000000000007941 */ /* 0x000fea0003800000 */
.L_x_89:
[----:B------:R2:W4:Y:S04]  /*5dc0*/  @P1 LDS.128 R40, [R89+0x200] ;  /* 0x0002000059281984 */ /* 0x0005280000000c00 */
[----:B------:R2:W1:Y:S02]  /*5dd0*/  @P1 LDS.128 R48, [R2] ;  /* 0x0000000002301984 */ /* 0x0004640000000c00 */
.L_x_88:
[----:B------:R-:W-:Y:S05]  /*5de0*/  BSYNC B1 ;  /* 0x0000000000017941 */ /* 0x000fea0003800000 */
.L_x_87:
[----:B-1----:R-:W-:Y:S04]  /*5df0*/  SHF.R.U32.HI R3, RZ, 0x15, R16 ;  /* 0x00000015ff037819 */ /* 0x002fe80000011610 */
[----:B------:R-:W-:Y:S01]  /*5e00*/  LOP3.LUT P0, RZ, R3, 0x3, R74, 0x48, !PT ;  /* 0x0000000303ff7812 */ /* 0x000fe2000780484a */
[----:B------:R-:W-:Y:S01]  /*5e10*/  @!UPT UIADD3 URZ, UPT, UPT, URZ, URZ, URZ ;  /* 0x000000fffffff290 */ /* 0x000fe2000fffe0ff */
[----:B------:R-:W-:Y:S11]  /*5e20*/  @P2 BRA `(.L_x_92) ;  /* 0x0000000000082947 */ /* 0x000ff60003800000 */
[----:B------:R-:W1:Y:S02]  /*5e30*/  SYNCS.PHASECHK.TRANS64.TRYWAIT P1, [R65+URZ+0x80], R4 ;  /* 0x00008004410075a7 */ /* 0x000e6400080211ff */
[----:B-1----:R-:W-:Y:S05]  /*5e40*/  @!P1 BRA `(.L_x_93) ;  /* 0x0000001000a89947 */ /* 0x002fea0003800000 */
.L_x_92:
[----:B------:R-:W-:Y:S05]  /*5e50*/  @!P0 BRA `(.L_x_94) ;  /* 0x0000000000408947 */ /* 0x000fea0003800000 */
[----:B------:R-:W1:Y:S01]  /*5e60*/  LDCU.64 UR8, c[0x4][0x70] ;  /* 0x01000e00ff0877ac */ /* 0x000e620008000a00 */
[----:B------:R-:W-:Y:S01]  /*5e70*/  MOV R3, 0x0 ;  /* 0x0000000000037802 */ /* 0x000fe20000000f00 */
[----:B------:R-:W-:Y:S02]  /*5e80*/  HFMA2 R12, -RZ, RZ, 0, 5.9604644775390625e-08 ;  /* 0x00000001ff0c7431 */ /* 0x000fe400000001ff */
[----:B------:R-:W-:Y:S02]  /*5e90*/  IMAD.MOV.U32 R8, RZ, RZ, 0x192 ;  /* 0x00000192ff087424 */ /* 0x000fe400078e00ff */
[----:B------:R-:W-:Y:S01]  /*5ea0*/  IMAD.MOV.U32 R13, RZ, RZ, RZ ;  /* 0x000000ffff0d7224 */ /* 0x000fe200078e00ff */
[----:B------:R-:W5:Y:S01]  /*5eb0*/  LDCU.64 UR6, c[0x4][0x78] ;  /* 0x01000f00ff0677ac */ /* 0x000f620008000a00 */
[----:B--2---:R-:W2:Y:S01]  /*5ec0*/  LDC.64 R2, c[0x4][R3] ;  /* 0x0100000003027b82 */ /* 0x004ea20000000a00 */
[----:B------:R-:W3:Y:S01]  /*5ed0*/  LDCU.64 UR4, c[0x4][0x10] ;  /* 0x01000200ff0477ac */ /* 0x000ee20008000a00 */
[----:B-1----:R-:W-:Y:S01]  /*5ee0*/  MOV R5, UR9 ;  /* 0x0000000900057c02 */ /* 0x002fe20008000f00 */
[----:B------:R-:W-:Y:S01]  /*5ef0*/  IMAD.U32 R4, RZ, RZ, UR8 ;  /* 0x00000008ff047e24 */ /* 0x000fe2000f8e00ff */
[----:B-----5:R-:W-:Y:S01]  /*5f00*/  MOV R7, UR7 ;  /* 0x0000000700077c02 */ /* 0x020fe20008000f00 */
[----:B------:R-:W-:Y:S01]  /*5f10*/  IMAD.U32 R6, RZ, RZ, UR6 ;  /* 0x00000006ff067e24 */ /* 0x000fe2000f8e00ff */
[----:B---3--:R-:W-:Y:S01]  /*5f20*/  MOV R11, UR5 ;  /* 0x00000005000b7c02 */ /* 0x008fe20008000f00 */
[----:B------:R-:W-:Y:S02]  /*5f30*/  IMAD.U32 R10, RZ, RZ, UR4 ;  /* 0x00000004ff0a7e24 */ /* 0x000fe4000f8e00ff */
[----:B------:R-:W-:Y:S07]  /*5f40*/  LEPC R20, `(.L_x_94) ;  /* 0x000000001014794e */ /* 0x000fee0000000000 */
[----:B--2-4-:R-:W-:Y:S05]  /*5f50*/  CALL.ABS.NOINC R2 ;  /* 0x0000000002007343 */ /* 0x014fea0003c00000 */
.L_x_94:
[----:B------:R-:W-:Y:S01]  /*5f60*/  ISETP.NE.AND P0, PT, R87, RZ, PT ;  /* 0x000000ff5700720c */ /* 0x000fe20003f05270 */
[----:B------:R-:W-:Y:S05]  /*5f70*/  WARPSYNC.ALL ;  /* 0x0000000000007948 */ /* 0x000fea0003800000 */
[----:B------:R-:W-:Y:S01]  /*5f80*/  R2UR UR4, R16 ;  /* 0x00000000100472ca */ /* 0x000fe200000e0000 */
[----:B------:R-:W-:Y:S01]  /*5f90*/  BSSY.RECONVERGENT B0, `(.L_x_95) ;  /* 0x0000057000007945 */ /* 0x000fe20003800200 */
[C---:B----4-:R-:W-:Y:S02]  /*5fa0*/  SHF.L.U32 R20, R40.reuse, 0x10, RZ ;  /* 0x0000001028147819 */ /* 0x050fe400000006ff */
[----:B------:R-:W-:Y:S02]  /*5fb0*/  LOP3.LUT R34, R40, 0xffff0000, RZ, 0xc0, !PT ;  /* 0xffff000028227812 */ /* 0x000fe400078ec0ff */
[----:B------:R-:W-:Y:S02]  /*5fc0*/  SHF.L.U32 R21, R41, 0x10, RZ ;  /* 0x0000001029157819 */ /* 0x000fe400000006ff */
[----:B------:R-:W-:Y:S02]  /*5fd0*/  ISETP.NE.AND P6, PT, R75, RZ, PT ;  /* 0x000000ff4b00720c */ /* 0x000fe40003fc5270 */
[----:B------:R-:W-:Y:S02]  /*5fe0*/  LOP3.LUT R36, R41, 0xffff0000, RZ, 0xc0, !PT ;  /* 0xffff000029247812 */ /* 0x000fe400078ec0ff */
[C---:B------:R-:W-:Y:S01]  /*5ff0*/  SHF.L.U32 R37, R42.reuse, 0x10, RZ ;  /* 0x000000102a257819 */ /* 0x040fe200000006ff */
[----:B------:R-:W3:Y:S01]  /*6000*/  LDTM.x16 R4, tmem[UR4] ;  /* 0x00000004000479ee */ /* 0x000ee20008240000 */
[----:B------:R-:W-:Y:S01]  /*6010*/  R2UR UR4, R65 ;  /* 0x00000000410472ca */ /* 0x000fe200000e0000 */
[----:B------:R-:W-:Y:S01]  /*6020*/  NOP ;  /* 0x0000000000007918 */ /* 0x000fe20000000000 */
[----:B------:R-:W-:Y:S02]  /*6030*/  LOP3.LUT R38, R42, 0xffff0000, RZ, 0xc0, !PT ;  /* 0xffff00002a267812 */ /* 0x000fe400078ec0ff */
[C---:B------:R-:W-:Y:S02]  /*6040*/  SHF.L.U32 R39, R43.reuse, 0x10, RZ ;  /* 0x000000102b277819 */ /* 0x040fe400000006ff */
[----:B------:R-:W-:Y:S02]  /*6050*/  LOP3.LUT R41, R43, 0xffff0000, RZ, 0xc0, !PT ;  /* 0xffff00002b297812 */ /* 0x000fe400078ec0ff */
[C---:B------:R-:W-:Y:S02]  /*6060*/  SHF.L.U32 R40, R48.reuse, 0x10, RZ ;  /* 0x0000001030287819 */ /* 0x040fe400000006ff */
[----:B------:R-:W-:Y:S02]  /*6070*/  LOP3.LUT R43, R48, 0xffff0000, RZ, 0xc0, !PT ;  /* 0xffff0000302b7812 */ /* 0x000fe400078ec0ff */
[----:B------:R-:W-:Y:S01]  /*6080*/  IADD3 R93, PT, PT, R89, 0x210, RZ ;  /* 0x00000210595d7810 */ /* 0x000fe20007ffe0ff */
[----:B------:R-:W-:Y:S01]  /*6090*/  UIADD3 UR4, UPT, UPT, UR4, 0xa0, URZ ;  /* 0x000000a004047890 */ /* 0x000fe2000fffe0ff */
[----:B------:R-:W-:Y:S02]  /*60a0*/  @P6 IADD3 R93, PT, PT, R64, -0x10, RZ ;  /* 0xfffffff0405d6810 */ /* 0x000fe40007ffe0ff */
[C---:B------:R-:W-:Y:S01]  /*60b0*/  SHF.L.U32 R42, R49.reuse, 0x10, RZ ;  /* 0x00000010312a7819 */ /* 0x040fe200000006ff */
[----:B------:R-:W-:Y:S01]  /*60c0*/  UPRMT UR4, UR45, 0x654, UR4 ;  /* 0x000006542d047896 */ /* 0x000fe20008000004 */
[----:B------:R-:W-:Y:S02]  /*60d0*/  LOP3.LUT R44, R49, 0xffff0000, RZ, 0xc0, !PT ;  /* 0xffff0000312c7812 */ /* 0x000fe400078ec0ff */
[C---:B------:R-:W-:Y:S02]  /*60e0*/  SHF.L.U32 R45, R50.reuse, 0x10, RZ ;  /* 0x00000010322d7819 */ /* 0x040fe400000006ff */
[----:B------:R-:W-:Y:S01]  /*60f0*/  LOP3.LUT R46, R50, 0xffff0000, RZ, 0xc0, !PT ;  /* 0xffff0000322e7812 */ /* 0x000fe200078ec0ff */
[C---:B---3--:R-:W-:Y:S01]  /*6100*/  FMUL R4, R32.reuse, R4 ;  /* 0x0000000420047220 */ /* 0x048fe20000400000 */
[C---:B------:R-:W-:Y:S01]  /*6110*/  FMUL R5, R32.reuse, R5 ;  /* 0x0000000520057220 */ /* 0x040fe20000400000 */
[C---:B------:R-:W-:Y:S01]  /*6120*/  FMUL R6, R32.reuse, R6 ;  /* 0x0000000620067220 */ /* 0x040fe20000400000 */
[----:B------:R-:W-:Y:S01]  /*6130*/  SYNCS.ARRIVE.TRANS64.RED.A1T0 RZ, [UR4], RZ ;  /* 0x000000ffffff79a7 */ /* 0x000fe20008100404 */
[C---:B------:R-:W-:Y:S01]  /*6140*/  FFMA R4, R35.reuse, R20, R4 ;  /* 0x0000001423047223 */ /* 0x040fe20000000004 */
[C---:B------:R-:W-:Y:S01]  /*6150*/  FFMA R5, R35.reuse, R34, R5 ;  /* 0x0000002223057223 */ /* 0x040fe20000000005 */
[C---:B------:R-:W-:Y:S01]  /*6160*/  FMUL R7, R32.reuse, R7 ;  /* 0x0000000720077220 */ /* 0x040fe20000400000 */
[C---:B------:R-:W-:Y:S01]  /*6170*/  FMUL R8, R32.reuse, R8 ;  /* 0x0000000820087220 */ /* 0x040fe20000400000 */
[C---:B------:R-:W-:Y:S01]  /*6180*/  FMUL R9, R32.reuse, R9 ;  /* 0x0000000920097220 */ /* 0x040fe20000400000 */
[C---:B------:R-:W-:Y:S01]  /*6190*/  FFMA R6, R35.reuse, R21, R6 ;  /* 0x0000001523067223 */ /* 0x040fe20000000006 */
[C---:B------:R-:W-:Y:S01]  /*61a0*/  FMUL R0, R32.reuse, R10 ;  /* 0x0000000a20007220 */ /* 0x040fe20000400000 */
[C---:B------:R-:W-:Y:S01]  /*61b0*/  FFMA R7, R35.reuse, R36, R7 ;  /* 0x0000002423077223 */ /* 0x040fe20000000007 */
[C---:B--2---:R-:W-:Y:S01]  /*61c0*/  FMUL R2, R32.reuse, R11 ;  /* 0x0000000b20027220 */ /* 0x044fe20000400000 */
[C---:B------:R-:W-:Y:S01]  /*61d0*/  FFMA R8, R35.reuse, R37, R8 ;  /* 0x0000002523087223 */ /* 0x040fe20000000008 */
[C---:B------:R-:W-:Y:S01]  /*61e0*/  FMUL R3, R32.reuse, R12 ;  /* 0x0000000c20037220 */ /* 0x040fe20000400000 */
        /* <DEDUP_REMOVED lines=8> */
[----:B------:R-:W-:Y:S01]  /*6270*/  FFMA R10, R35, R43, R10 ;  /* 0x0000002b230a7223 */ /* 0x000fe2000000000a */
[----:B------:R-:W-:Y:S01]  /*6280*/  SHF.L.U32 R47, R51, 0x10, RZ ;  /* 0x00000010332f7819 */ /* 0x000fe200000006ff */
[C---:B------:R-:W-:Y:S01]  /*6290*/  FMUL R13, R32.reuse, R17 ;  /* 0x00000011200d7220 */ /* 0x040fe20000400000 */
[----:B------:R-:W-:Y:S01]  /*62a0*/  FFMA R11, R35, R42, R11 ;  /* 0x0000002a230b7223 */ /* 0x000fe2000000000b */
[----:B------:R-:W-:Y:S01]  /*62b0*/  LOP3.LUT R48, R51, 0xffff0000, RZ, 0xc0, !PT ;  /* 0xffff000033307812 */ /* 0x000fe200078ec0ff */
[C---:B------:R-:W-:Y:S01]  /*62c0*/  FMUL R14, R32.reuse, R18 ;  /* 0x00000012200e7220 */ /* 0x040fe20000400000 */
[----:B------:R-:W-:Y:S01]  /*62d0*/  FFMA R15, R35, R44, R15 ;  /* 0x0000002c230f7223 */ /* 0x000fe2000000000f */
[----:B------:R-:W-:Y:S01]  /*62e0*/  FMUL R19, R32, R19 ;  /* 0x0000001320137220 */ /* 0x000fe20000400000 */
[----:B------:R-:W-:Y:S01]  /*62f0*/  F2FP.BF16.F32.PACK_AB R64, R5, R4 ;  /* 0x000000040540723e */ /* 0x000fe200000010ff */
[----:B------:R-:W-:Y:S01]  /*6300*/  FFMA R12, R35, R45, R12 ;  /* 0x0000002d230c7223 */ /* 0x000fe2000000000c */
[----:B------:R-:W-:Y:S01]  /*6310*/  F2FP.BF16.F32.PACK_AB R65, R7, R6 ;  /* 0x000000060741723e */ /* 0x000fe200000010ff */
[----:B------:R-:W-:Y:S01]  /*6320*/  FFMA R13, R35, R46, R13 ;  /* 0x0000002e230d7223 */ /* 0x000fe2000000000d */
[----:B------:R-:W-:Y:S01]  /*6330*/  F2FP.BF16.F32.PACK_AB R66, R9, R8 ;  /* 0x000000080942723e */ /* 0x000fe200000010ff */
[C---:B------:R-:W-:Y:S01]  /*6340*/  FFMA R14, R35.reuse, R47, R14 ;  /* 0x0000002f230e7223 */ /* 0x040fe2000000000e */
[----:B------:R-:W-:Y:S01]  /*6350*/  F2FP.BF16.F32.PACK_AB R67, R2, R0 ;  /* 0x000000000243723e */ /* 0x000fe200000010ff */
[----:B------:R-:W-:Y:S01]  /*6360*/  FFMA R19, R35, R48, R19 ;  /* 0x0000003023137223 */ /* 0x000fe20000000013 */
[----:B------:R-:W-:Y:S02]  /*6370*/  F2FP.BF16.F32.PACK_AB R76, R10, R3 ;  /* 0x000000030a4c723e */ /* 0x000fe400000010ff */
[----:B------:R-:W-:Y:S01]  /*6380*/  F2FP.BF16.F32.PACK_AB R77, R15, R11 ;  /* 0x0000000b0f4d723e */ /* 0x000fe200000010ff */
[----:B------:R1:W-:Y:S01]  /*6390*/  STS.128 [R89+0x200], R64 ;  /* 0x0002004059007388 */ /* 0x0003e20000000c00 */
[----:B------:R-:W-:Y:S02]  /*63a0*/  F2FP.BF16.F32.PACK_AB R78, R13, R12 ;  /* 0x0000000c0d4e723e */ /* 0x000fe400000010ff */
[----:B------:R-:W-:Y:S05]  /*63b0*/  F2FP.BF16.F32.PACK_AB R79, R19, R14 ;  /* 0x0000000e134f723e */ /* 0x000fea00000010ff */
[----:B------:R1:W-:Y:S01]  /*63c0*/  STS.128 [R93], R76 ;  /* 0x0000004c5d007388 */ /* 0x0003e20000000c00 */
[----:B------:R-:W-:Y:S01]  /*63d0*/  @!PT LDS RZ, [RZ] ;  /* 0x00000000fffff984 */ /* 0x000fe20000000800 */
[----:B------:R-:W-:Y:S01]  /*63e0*/  @!PT LDS RZ, [RZ] ;  /* 0x00000000fffff984 */ /* 0x000fe20000000800 */
[----:B------:R-:W-:Y:S01]  /*63f0*/  @!PT LDS RZ, [RZ] ;  /* 0x00000000fffff984 */ /* 0x000fe20000000800 */
[----:B------:R-:W-:Y:S01]  /*6400*/  @!PT LDS RZ, [RZ] ;  /* 0x00000000fffff984 */ /* 0x000fe20000000800 */
[----:B------:R2:W-:Y:S07]  /*6410*/  MEMBAR.ALL.CTA ;  /* 0x0000000000007992 */ /* 0x0005ee0000008000 */
[----:B--2---:R-:W2:Y:S02]  /*6420*/  FENCE.VIEW.ASYNC.S ;  /* 0x00000000000073c6 */ /* 0x004ea40000000000 */
[----:B--2---:R-:W-:Y:S06]  /*6430*/  BAR.SYNC.DEFER_BLOCKING 0x1, 0x80 ;  /* 0x0042000000007b1d */ /* 0x004fec0000010000 */
[----:B------:R-:W-:Y:S05]  /*6440*/  @P0 BRA `(.L_x_96) ;  /* 0x00000000002c0947 */ /* 0x000fea0003800000 */
[----:B------:R-:W-:Y:S01]  /*6450*/  R2UR UR5, R91 ;  /* 0x000000005b0572ca */ /* 0x000fe200000e0000 */
[----:B------:R-:W-:Y:S01]  /*6460*/  UIADD3 UR4, UP0, UPT, UR42, 0x680, URZ ;  /* 0x000006802a047890 */ /* 0x000fe2000ff1e0ff */
[----:B------:R-:W-:Y:S01]  /*6470*/  R2UR UR7, R63 ;  /* 0x000000003f0772ca */ /* 0x000fe200000e0000 */
[----:B------:R-:W-:Y:S01]  /*6480*/  UMOV UR11, UR60 ;  /* 0x0000003c000b7c82 */ /* 0x000fe20008000000 */
[----:B------:R-:W-:Y:S09]  /*6490*/  R2UR UR6, R69 ;  /* 0x00000000450672ca */ /* 0x000ff200000e0000 */
[----:B------:R-:W-:Y:S02]  /*64a0*/  UIADD3 UR8, UPT, UPT, UR36, 0x200, UR5 ;  /* 0x0000020024087890 */ /* 0x000fe4000fffe005 */
[----:B------:R-:W-:Y:S02]  /*64b0*/  USHF.L.U32 UR9, UR7, 0x4, URZ ;  /* 0x0000000407097899 */ /* 0x000fe400080006ff */
[----:B------:R-:W-:Y:S02]  /*64c0*/  USHF.L.U32 UR10, UR6, 0x7, URZ ;  /* 0x00000007060a7899 */ /* 0x000fe400080006ff */
[----:B------:R-:W-:Y:S09]  /*64d0*/  UIADD3.X UR5, UPT, UPT, URZ, UR43, URZ, UP0, !UPT ;  /* 0x0000002bff057290 */ /* 0x000ff200087fe4ff */
[----:B------:R2:W-:Y:S02]  /*64e0*/  UTMASTG.3D [UR8], [UR4] ;  /* 0x00000008040073b5 */ /* 0x0005e40008010000 */
[----:B--2---:R0:W-:Y:S02]  /*64f0*/  UTMACMDFLUSH ;  /* 0x00000000000079b7 */ /* 0x0041e40000000000 */
.L_x_96:
[----:B------:R-:W-:Y:S05]  /*6500*/  BSYNC.RECONVERGENT B0 ;  /* 0x0000000000007941 */ /* 0x000fea0003800200 */
.L_x_95:
[----:B------:R-:W-:Y:S04]  /*6510*/  BSSY.RECONVERGENT B0, `(.L_x_97) ;  /* 0x0000003000007945 */ /* 0x000fe80003800200 */
[----:B------:R-:W-:Y:S05]  /*6520*/  @P0 BRA `(.L_x_98) ;  /* 0x0000000000040947 */ /* 0x000fea0003800000 */
[----:B------:R-:W-:Y:S04]  /*6530*/  DEPBAR.LE SB0, 0x0 ;  /* 0x000080000000791a */ /* 0x000fe80000000000 */
.L_x_98:
[----:B------:R-:W-:Y:S05]  /*6540*/  BSYNC.RECONVERGENT B0 ;  /* 0x0000000000007941 */ /* 0x000fea0003800200 */
.L_x_97:
[----:B------:R-:W-:Y:S01]  /*6550*/  BAR.SYNC.DEFER_BLOCKING 0x1, 0x80 ;  /* 0x0042000000007b1d */ /* 0x000fe20000010000 */
[----:B------:R-:W-:Y:S01]  /*6560*/  UIADD3 UR37, UPT, UPT, UR37, 0x1, URZ ;  /* 0x0000000125257890 */ /* 0x000fe2000fffe0ff */
[----:B------:R-:W-:Y:S02]  /*6570*/  IADD3 R0, PT, PT, R30, 0x1, RZ ;  /* 0x000000011e007810 */ /* 0x000fe40007ffe0ff */
[----:B------:R-:W-:Y:S01]  /*6580*/  IADD3 R82, PT, PT, R82, 0x1, RZ ;  /* 0x0000000152527810 */ /* 0x000fe20007ffe0ff */
[----:B------:R-:W-:Y:S09]  /*6590*/  UISETP.NE.AND UP0, UPT, UR37, URZ, UPT ;  /* 0x000000ff2500728c */ /* 0x000ff2000bf05270 */
[----:B------:R-:W-:Y:S05]  /*65a0*/  BRA.U !UP0, `(.L_x_99) ;  /* 0x0000000108287547 */ /* 0x000fea000b800000 */
[----:B------:R-:W-:Y:S01]  /*65b0*/  ISETP.NE.AND P0, PT, R92, RZ, PT ;  /* 0x000000ff5c00720c */ /* 0x000fe20003f05270 */
[----:B------:R-:W-:Y:S11]  /*65c0*/  IMAD.U32 R2, RZ, RZ, UR45 ;  /* 0x0000002dff027e24 */ /* 0x000ff6000f8e00ff */
[----:B------:R-:W-:Y:S01]  /*65d0*/  @!UPT UIADD3 URZ, UPT, UPT, URZ, URZ, URZ ;  /* 0x000000fffffff290 */ /* 0x000fe2000fffe0ff */
[C---:B------:R-:W-:Y:S01]  /*65e0*/  @P0 LEA R3, R81.reuse, UR36, 0x3 ;  /* 0x0000002451030c11 */ /* 0x040fe2000f8e18ff */
[----:B------:R-:W-:Y:S04]  /*65f0*/  VIADD R81, R81, 0x1 ;  /* 0x0000000151517836 */ /* 0x000fe80000000000 */
[----:B------:R-:W-:Y:S05]  /*6600*/  @P0 VIADD R3, R3, 0x40 ;  /* 0x0000004003030836 */ /* 0x000fea0000000000 */
[----:B------:R-:W-:Y:S04]  /*6610*/  @P0 PRMT R2, R2, 0x654, R3 ;  /* 0x0000065402020816 */ /* 0x000fe80000000003 */
[----:B------:R2:W-:Y:S01]  /*6620*/  @P0 SYNCS.ARRIVE.TRANS64.RED.A1T0 RZ, [R2+URZ], RZ ;  /* 0x000000ff02ff09a7 */ /* 0x0005e200081004ff */
[C---:B------:R-:W-:Y:S04]  /*6630*/  ISETP.NE.AND P0, PT, R81.reuse, 0x2, PT ;  /* 0x000000025100780c */ /* 0x040fe80003f05270 */
[----:B------:R-:W-:Y:S09]  /*6640*/  SEL R81, R81, RZ, P0 ;  /* 0x000000ff51517207 */ /* 0x000ff20000000000 */
.L_x_99:
[----:B------:R-:W-:Y:S01]  /*6650*/  ISETP.NE.AND P3, PT, R88, RZ, PT ;  /* 0x000000ff5800720c */ /* 0x000fe20003f65270 */
[----:B------:R-:W-:Y:S01]  /*6660*/  IMAD.IADD R63, R29, 0x1, R62 ;  /* 0x000000011d3f7824 */ /* 0x000fe200078e023e */
[----:B------:R-:W-:Y:S01]  /*6670*/  ISETP.NE.AND P0, PT, R90, 0x2, PT ;  /* 0x000000025a00780c */ /* 0x000fe20003f05270 */
[----:B------:R-:W-:Y:S01]  /*6680*/  IMAD.IADD R69, R31, 0x1, R68 ;  /* 0x000000011f457824 */ /* 0x000fe200078e0244 */
[----:B------:R-:W-:Y:S02]  /*6690*/  ISETP.NE.AND P1, PT, R0, 0x4, PT ;  /* 0x000000040000780c */ /* 0x000fe40003f25270 */
[----:B------:R-:W-:Y:S02]  /*66a0*/  ISETP.NE.AND P2, PT, R82, 0x2, PT ;  /* 0x000000025200780c */ /* 0x000fe40003f45270 */
[----:B------:R-:W-:Y:S02]  /*66b0*/  SEL R4, RZ, 0x1, P0 ;  /* 0x00000001ff047807 */ /* 0x000fe40000000000 */
[----:B------:R-:W-:Y:S02]  /*66c0*/  SEL R3, RZ, 0x1, P1 ;  /* 0x00000001ff037807 */ /* 0x000fe40000800000 */
[----:B--2---:R-:W-:Y:S02]  /*66d0*/  SEL R2, RZ, 0x1, P2 ;  /* 0x00000001ff027807 */ /* 0x004fe40001000000 */
[----:B------:R-:W-:Y:S02]  /*66e0*/  @P3 R2UR UR60, R80 ;  /* 0x00000000503c32ca */ /* 0x000fe400000e0000 */
[----:B------:R-:W-:Y:S02]  /*66f0*/  LOP3.LUT R83, R83, R4, RZ, 0x3c, !PT ;  /* 0x0000000453537212 */ /* 0x000fe400078e3cff */
[----:B------:R-:W-:Y:S02]  /*6700*/  LOP3.LUT R84, R84, R3, RZ, 0x3c, !PT ;  /* 0x0000000354547212 */ /* 0x000fe400078e3cff */
[----:B------:R-:W-:Y:S02]  /*6710*/  LOP3.LUT R85, R85, R2, RZ, 0x3c, !PT ;  /* 0x0000000255557212 */ /* 0x000fe400078e3cff */
[----:B------:R-:W-:Y:S02]  /*6720*/  SEL R90, R90, RZ, P0 ;  /* 0x000000ff5a5a7207 */ /* 0x000fe40000000000 */
[----:B------:R-:W-:Y:S02]  /*6730*/  SEL R30, R0, RZ, P1 ;  /* 0x000000ff001e7207 */ /* 0x000fe40000800000 */
[----:B------:R-:W-:Y:S01]  /*6740*/  SEL R82, R82, RZ, P2 ;  /* 0x000000ff52527207 */ /* 0x000fe20001000000 */
[----:B------:R-:W-:Y:S06]  /*6750*/  @P3 BRA `(.L_x_100) ;  /* 0xffffffe800743947 */ /* 0x000fec000383ffff */
[----:B------:R-:W-:-:S09]  /*6760*/  UISETP.NE.AND UP0, UPT, UR38, URZ, UPT ;  /* 0x000000ff2600728c */ /* 0x000fd2000bf05270 */
[----:B------:R-:W-:Y:S05]  /*6770*/  BRA.U !UP0, `(.L_x_101) ;  /* 0x0000000108487547 */ /* 0x000fea000b800000 */
[----:B------:R-:W2:Y:S02]  /*6780*/  LDCU.64 UR4, c[0x0][0x890] ;  /* 0x00011200ff0477ac */ /* 0x000ea40008000a00 */
[----:B--2---:R-:W-:-:S04]  /*6790*/  UISETP.NE.U32.AND UP0, UPT, UR4, URZ, UPT ;  /* 0x000000ff0400728c */ /* 0x004fc8000bf05070 */
[----:B------:R-:W-:-:S09]  /*67a0*/  UISETP.NE.AND.EX UP0, UPT, UR5, URZ, UPT, UP0 ;  /* 0x000000ff0500728c */ /* 0x000fd2000bf05300 */
[----:B------:R-:W-:Y:S05]  /*67b0*/  BRA.U UP0, `(.L_x_102) ;  /* 0x00000001000c7547 */ /* 0x000fea000b800000 */
[----:B------:R-:W-:-:S13]  /*67c0*/  FSETP.NEU.AND P0, PT, R35, RZ, PT ;  /* 0x000000ff2300720b */ /* 0x000fda0003f0d000 */
[----:B------:R-:W-:Y:S05]  /*67d0*/  @!P0 EXIT ;  /* 0x000000000000894d */ /* 0x000fea0003800000 */
[----:B------:R-:W-:Y:S05]  /*67e0*/  BRA `(.L_x_101) ;  /* 0x00000000002c7947 */ /* 0x000fea0003800000 */
.L_x_102:
[----:B------:R-:W-:Y:S01]  /*67f0*/  LOP3.LUT P0, RZ, R70, 0xff, RZ, 0xc0, !PT ;  /* 0x000000ff46ff7812 */ /* 0x000fe2000780c0ff */
[----:B------:R-:W-:-:S12]  /*6800*/  BSSY.RECONVERGENT B0, `(.L_x_101) ;  /* 0x0000009000007945 */ /* 0x000fd80003800200 */
[----:B------:R-:W-:Y:S05]  /*6810*/  @P0 BRA `(.L_x_103) ;  /* 0x0000000000140947 */ /* 0x000fea0003800000 */
[----:B------:R-:W2:Y:S02]  /*6820*/  LDCU.64 UR4, c[0x0][0x888] ;  /* 0x00011100ff0477ac */ /* 0x000ea40008000a00 */
[----:B--2---:R-:W-:-:S04]  /*6830*/  ISETP.NE.U32.AND P0, PT, RZ, UR4, PT ;  /* 0x00000004ff007c0c */ /* 0x004fc8000bf05070 */
[----:B------:R-:W-:-:S13]  /*6840*/  ISETP.NE.AND.EX P0, PT, RZ, UR5, PT, P0 ;  /* 0x00000005ff007c0c */ /* 0x000fda000bf05300 */
[----:B------:R-:W-:Y:S05]  /*6850*/  @!P0 EXIT ;  /* 0x000000000000894d */ /* 0x000fea0003800000 */
[----:B------:R-:W-:Y:S05]  /*6860*/  BRA `(.L_x_104) ;  /* 0x0000000000087947 */ /* 0x000fea0003800000 */
.L_x_103:
[----:B------:R-:W-:-:S13]  /*6870*/  FSETP.NEU.AND P0, PT, R35, RZ, PT ;  /* 0x000000ff2300720b */ /* 0x000fda0003f0d000 */
[----:B------:R-:W-:Y:S05]  /*6880*/  @!P0 EXIT ;  /* 0x000000000000894d */ /* 0x000fea0003800000 */
.L_x_104:
[----:B------:R-:W-:Y:S05]  /*6890*/  BSYNC.RECONVERGENT B0 ;  /* 0x0000000000007941 */ /* 0x000fea0003800200 */
.L_x_101:
[----:B------:R-:W-:-:S04]  /*68a0*/  DEPBAR.LE SB0, 0x0 ;  /* 0x000080000000791a */ /* 0x000fc80000000000 */
[----:B------:R-:W-:Y:S05]  /*68b0*/  EXIT ;  /* 0x000000000000794d */ /* 0x000fea0003800000 */
.L_x_19:
[----:B--2---:R2:W1:Y:S02]  /*68c0*/  SYNCS.PHASECHK.TRANS64.TRYWAIT P0, [R3+URZ+0xd0], R2 ;  /* 0x0000d002030075a7 */ /* 0x00446400080011ff */
[----:B-1----:R-:W-:Y:S05]  /*68d0*/  @!P0 NANOSLEEP.SYNCS 0x989680 ;  /* 0x009896800000895d */ /* 0x002fea0003900000 */
[----:B------:R-:W1:Y:S02]  /*68e0*/  @!P0 SYNCS.PHASECHK.TRANS64 P0, [R3+URZ+0xd0], R2 ;  /* 0x0000d002030085a7 */ /* 0x000e6400080010ff */
[----:B-1----:R-:W-:Y:S05]  /*68f0*/  @!P0 BRA `(.L_x_19) ;  /* 0xfffffffc00f08947 */ /* 0x002fea000383ffff */
[----:B------:R-:W-:Y:S05]  /*6900*/  BRA `(.L_x_105) ;  /* 0xffffffac00207947 */ /* 0x000fea000383ffff */
.L_x_22:
[----:B-1----:R-:W-:-:S07]  /*6910*/  MOV R2, UR57 ;  /* 0x0000003900027c02 */ /* 0x002fce0008000f00 */
.L_x_106:
[----:B-1----:R1:W2:Y:S02]  /*6920*/  SYNCS.PHASECHK.TRANS64.TRYWAIT P0, [R2+URZ+0x18], R5 ;  /* 0x00001805020075a7 */ /* 0x0022a400080011ff */
[----:B--2---:R-:W-:Y:S05]  /*6930*/  @!P0 NANOSLEEP.SYNCS 0x989680 ;  /* 0x009896800000895d */ /* 0x004fea0003900000 */
[----:B------:R-:W2:Y:S02]  /*6940*/  @!P0 SYNCS.PHASECHK.TRANS64 P0, [R2+URZ+0x18], R5 ;  /* 0x00001805020085a7 */ /* 0x000ea400080010ff */
[----:B--2---:R-:W-:Y:S05]  /*6950*/  @!P0 BRA `(.L_x_106) ;  /* 0xfffffffc00f08947 */ /* 0x004fea000383ffff */
[----:B------:R-:W-:Y:S05]  /*6960*/  BRA `(.L_x_21) ;  /* 0xffffffac00707947 */ /* 0x000fea000383ffff */
.L_x_30:
[----:B------:R-:W-:-:S07]  /*6970*/  MOV R2, UR57 ;  /* 0x0000003900027c02 */ /* 0x000fce0008000f00 */
.L_x_107:
[----:B-1----:R1:W2:Y:S02]  /*6980*/  SYNCS.PHASECHK.TRANS64.TRYWAIT P0, [R2+URZ+0x18], R5 ;  /* 0x00001805020075a7 */ /* 0x0022a400080011ff */
[----:B--2---:R-:W-:Y:S05]  /*6990*/  @!P0 NANOSLEEP.SYNCS 0x989680 ;  /* 0x009896800000895d */ /* 0x004fea0003900000 */
[----:B------:R-:W2:Y:S02]  /*69a0*/  @!P0 SYNCS.PHASECHK.TRANS64 P0, [R2+URZ+0x18], R5 ;  /* 0x00001805020085a7 */ /* 0x000ea400080010ff */
[----:B--2---:R-:W-:Y:S05]  /*69b0*/  @!P0 BRA `(.L_x_107) ;  /* 0xfffffffc00f08947 */ /* 0x004fea000383ffff */
[----:B------:R-:W-:Y:S05]  /*69c0*/  BRA `(.L_x_29) ;  /* 0xffffffb000b07947 */ /* 0x000fea000383ffff */
.L_x_36:
[----:B-1----:R1:W2:Y:S02]  /*69d0*/  SYNCS.PHASECHK.TRANS64.TRYWAIT P0, [R2+URZ+0x60], R3 ;  /* 0x00006003020075a7 */ /* 0x0022a400080011ff */
[----:B--2---:R-:W-:Y:S05]  /*69e0*/  @!P0 NANOSLEEP.SYNCS 0x989680 ;  /* 0x009896800000895d */ /* 0x004fea0003900000 */
[----:B------:R-:W2:Y:S02]  /*69f0*/  @!P0 SYNCS.PHASECHK.TRANS64 P0, [R2+URZ+0x60], R3 ;  /* 0x00006003020085a7 */ /* 0x000ea400080010ff */
[----:B--2---:R-:W-:Y:S05]  /*6a00*/  @!P0 BRA `(.L_x_36) ;  /* 0xfffffffc00f08947 */ /* 0x004fea000383ffff */
[----:B------:R-:W-:Y:S05]  /*6a10*/  BRA `(.L_x_108) ;  /* 0xffffffb400d07947 */ /* 0x000fea000383ffff */
.L_x_40:
[----:B----4-:R-:W-:-:S07]  /*6a20*/  MOV R0, UR4 ;  /* 0x0000000400007c02 */ /* 0x010fce0008000f00 */
.L_x_109:
[----:B-1----:R1:W2:Y:S02]  /*6a30*/  SYNCS.PHASECHK.TRANS64.TRYWAIT P0, [R0+URZ], R3 ;  /* 0x00000003000075a7 */ /* 0x0022a400080011ff */
[----:B--2---:R-:W-:Y:S05]  /*6a40*/  @!P0 NANOSLEEP.SYNCS 0x989680 ;  /* 0x009896800000895d */ /* 0x004fea0003900000 */
[----:B------:R-:W2:Y:S02]  /*6a50*/  @!P0 SYNCS.PHASECHK.TRANS64 P0, [R0+URZ], R3 ;  /* 0x00000003000085a7 */ /* 0x000ea400080010ff */
[----:B--2---:R-:W-:Y:S05]  /*6a60*/  @!P0 BRA `(.L_x_109) ;  /* 0xfffffffc00f08947 */ /* 0x004fea000383ffff */
[----:B------:R-:W-:Y:S05]  /*6a70*/  BRA `(.L_x_110) ;  /* 0xffffffbc00407947 */ /* 0x000fea000383ffff */
.L_x_41:
[----:B----4-:R-:W-:-:S07]  /*6a80*/  MOV R0, UR5 ;  /* 0x0000000500007c02 */ /* 0x010fce0008000f00 */
.L_x_111:
[----:B-1----:R1:W2:Y:S02]  /*6a90*/  SYNCS.PHASECHK.TRANS64.TRYWAIT P0, [R0+URZ], R3 ;  /* 0x00000003000075a7 */ /* 0x0022a400080011ff */
[----:B--2---:R-:W-:Y:S05]  /*6aa0*/  @!P0 NANOSLEEP.SYNCS 0x989680 ;  /* 0x009896800000895d */ /* 0x004fea0003900000 */
[----:B------:R-:W2:Y:S02]  /*6ab0*/  @!P0 SYNCS.PHASECHK.TRANS64 P0, [R0+URZ], R3 ;  /* 0x00000003000085a7 */ /* 0x000ea400080010ff */
[----:B--2---:R-:W-:Y:S05]  /*6ac0*/  @!P0 BRA `(.L_x_111) ;  /* 0xfffffffc00f08947 */ /* 0x004fea000383ffff */
[----:B------:R-:W-:Y:S05]  /*6ad0*/  BRA `(.L_x_112) ;  /* 0xffffffbc004c7947 */ /* 0x000fea000383ffff */
.L_x_44:
[----:B-1----:R1:W2:Y:S02]  /*6ae0*/  SYNCS.PHASECHK.TRANS64.TRYWAIT P0, [R0+URZ+0xc0], R5 ;  /* 0x0000c005000075a7 */ /* 0x0022a400080011ff */
[----:B--2---:R-:W-:Y:S05]  /*6af0*/  @!P0 NANOSLEEP.SYNCS 0x989680 ;  /* 0x009896800000895d */ /* 0x004fea0003900000 */
[----:B------:R-:W2:Y:S02]  /*6b00*/  @!P0 SYNCS.PHASECHK.TRANS64 P0, [R0+URZ+0xc0], R5 ;  /* 0x0000c005000085a7 */ /* 0x000ea400080010ff */
[----:B--2---:R-:W-:Y:S05]  /*6b10*/  @!P0 BRA `(.L_x_44) ;  /* 0xfffffffc00f08947 */ /* 0x004fea000383ffff */
[----:B------:R-:W-:Y:S05]  /*6b20*/  BRA `(.L_x_113) ;  /* 0xffffffbc00a87947 */ /* 0x000fea000383ffff */
.L_x_45:
[----:B------:R-:W-:-:S07]  /*6b30*/  MOV R0, UR4 ;  /* 0x0000000400007c02 */ /* 0x000fce0008000f00 */
.L_x_114:
[----:B-1----:R1:W2:Y:S02]  /*6b40*/  SYNCS.PHASECHK.TRANS64.TRYWAIT P0, [R0+URZ+0x70], R5 ;  /* 0x00007005000075a7 */ /* 0x0022a400080011ff */
[----:B--2---:R-:W-:Y:S05]  /*6b50*/  @!P0 NANOSLEEP.SYNCS 0x989680 ;  /* 0x009896800000895d */ /* 0x004fea0003900000 */
[----:B------:R-:W2:Y:S02]  /*6b60*/  @!P0 SYNCS.PHASECHK.TRANS64 P0, [R0+URZ+0x70], R5 ;  /* 0x00007005000085a7 */ /* 0x000ea400080010ff */
[----:B--2---:R-:W-:Y:S05]  /*6b70*/  @!P0 BRA `(.L_x_114) ;  /* 0xfffffffc00f08947 */ /* 0x004fea000383ffff */
[----:B------:R-:W-:Y:S05]  /*6b80*/  BRA `(.L_x_115) ;  /* 0xffffffbc00b87947 */ /* 0x000fea000383ffff */
.L_x_46:
[----:B-1----:R1:W2:Y:S02]  /*6b90*/  SYNCS.PHASECHK.TRANS64.TRYWAIT P1, [R0+URZ+0x60], R5 ;  /* 0x00006005000075a7 */ /* 0x0022a400080211ff */
[----:B--2---:R-:W-:Y:S05]  /*6ba0*/  @!P1 NANOSLEEP.SYNCS 0x989680 ;  /* 0x009896800000995d */ /* 0x004fea0003900000 */
[----:B------:R-:W2:Y:S02]  /*6bb0*/  @!P1 SYNCS.PHASECHK.TRANS64 P1, [R0+URZ+0x60], R5 ;  /* 0x00006005000095a7 */ /* 0x000ea400080210ff */
[----:B--2---:R-:W-:Y:S05]  /*6bc0*/  @!P1 BRA `(.L_x_46) ;  /* 0xfffffffc00f09947 */ /* 0x004fea000383ffff */
[----:B------:R-:W-:Y:S05]  /*6bd0*/  BRA `(.L_x_116) ;  /* 0xffffffbc00e87947 */ /* 0x000fea000383ffff */
.L_x_49:
[----:B------:R-:W-:-:S07]  /*6be0*/  MOV R0, UR4 ;  /* 0x0000000400007c02 */ /* 0x000fce0008000f00 */
.L_x_117:
[----:B-1----:R1:W2:Y:S02]  /*6bf0*/  SYNCS.PHASECHK.TRANS64.TRYWAIT P0, [R0+URZ+0x70], R3 ;  /* 0x00007003000075a7 */ /* 0x0022a400080011ff */
[----:B--2---:R-:W-:Y:S05]  /*6c00*/  @!P0 NANOSLEEP.SYNCS 0x989680 ;  /* 0x009896800000895d */ /* 0x004fea0003900000 */
[----:B------:R-:W2:Y:S02]  /*6c10*/  @!P0 SYNCS.PHASECHK.TRANS64 P0, [R0+URZ+0x70], R3 ;  /* 0x00007003000085a7 */ /* 0x000ea400080010ff */
[----:B--2---:R-:W-:Y:S05]  /*6c20*/  @!P0 BRA `(.L_x_117) ;  /* 0xfffffffc00f08947 */ /* 0x004fea000383ffff */
[----:B------:R-:W-:Y:S05]  /*6c30*/  BRA `(.L_x_48) ;  /* 0xffffffc0003c7947 */ /* 0x000fea000383ffff */
.L_x_56:
[----:B-1----:R1:W2:Y:S02]  /*6c40*/  SYNCS.PHASECHK.TRANS64.TRYWAIT P1, [R0+URZ+0x60], R5 ;  /* 0x00006005000075a7 */ /* 0x0022a400080211ff */
[----:B--2---:R-:W-:Y:S05]  /*6c50*/  @!P1 NANOSLEEP.SYNCS 0x989680 ;  /* 0x009896800000995d */ /* 0x004fea0003900000 */
[----:B------:R-:W2:Y:S02]  /*6c60*/  @!P1 SYNCS.PHASECHK.TRANS64 P1, [R0+URZ+0x60], R5 ;  /* 0x00006005000095a7 */ /* 0x000ea400080210ff */
[----:B--2---:R-:W-:Y:S05]  /*6c70*/  @!P1 BRA `(.L_x_56) ;  /* 0xfffffffc00f09947 */ /* 0x004fea000383ffff */
[----:B------:R-:W-:Y:S05]  /*6c80*/  BRA `(.L_x_118) ;  /* 0xffffffc400ac7947 */ /* 0x000fea000383ffff */
.L_x_57:
[----:B------:R-:W-:-:S13]  /*6c90*/  R2UR UR4, R13 ;  /* 0x000000000d0472ca */ /* 0x000fda00000e0000 */
[----:B------:R-:W-:-:S07]  /*6ca0*/  MOV R3, UR4 ;  /* 0x0000000400037c02 */ /* 0x000fce0008000f00 */
.L_x_119:
[----:B-1----:R1:W2:Y:S02]  /*6cb0*/  SYNCS.PHASECHK.TRANS64.TRYWAIT P0, [R3+URZ+0xa0], R0 ;  /* 0x0000a000030075a7 */ /* 0x0022a400080011ff */
[----:B--2---:R-:W-:Y:S05]  /*6cc0*/  @!P0 NANOSLEEP.SYNCS 0x989680 ;  /* 0x009896800000895d */ /* 0x004fea0003900000 */
[----:B------:R-:W2:Y:S02]  /*6cd0*/  @!P0 SYNCS.PHASECHK.TRANS64 P0, [R3+URZ+0xa0], R0 ;  /* 0x0000a000030085a7 */ /* 0x000ea400080010ff */
[----:B--2---:R-:W-:Y:S05]  /*6ce0*/  @!P0 BRA `(.L_x_119) ;  /* 0xfffffffc00f08947 */ /* 0x004fea000383ffff */
[----:B------:R-:W-:Y:S05]  /*6cf0*/  BRA `(.L_x_120) ;  /* 0xffffffc400ec7947 */ /* 0x000fea000383ffff */
.L_x_60:
[----:B------:R-:W-:Y:S07]  /*6d00*/  MOV R0, UR5 ;  /* 0x0000000500007c02 */ /* 0x000fee0008000f00 */
.L_x_121:
[----:B-1----:R1:W2:Y:S02]  /*6d10*/  SYNCS.PHASECHK.TRANS64.TRYWAIT P0, [R0+URZ], R3 ;  /* 0x00000003000075a7 */ /* 0x0022a400080011ff */
[----:B--2---:R-:W-:Y:S05]  /*6d20*/  @!P0 NANOSLEEP.SYNCS 0x989680 ;  /* 0x009896800000895d */ /* 0x004fea0003900000 */
[----:B------:R-:W2:Y:S02]  /*6d30*/  @!P0 SYNCS.PHASECHK.TRANS64 P0, [R0+URZ], R3 ;  /* 0x00000003000085a7 */ /* 0x000ea400080010ff */
[----:B--2---:R-:W-:Y:S05]  /*6d40*/  @!P0 BRA `(.L_x_121) ;  /* 0xfffffffc00f08947 */ /* 0x004fea000383ffff */
[----:B------:R-:W-:Y:S05]  /*6d50*/  BRA `(.L_x_59) ;  /* 0xffffffc800087947 */ /* 0x000fea000383ffff */
.L_x_63:
[----:B------:R-:W-:-:S07]  /*6d60*/  MOV R0, UR4 ;  /* 0x0000000400007c02 */ /* 0x000fce0008000f00 */
.L_x_122:
[----:B-1----:R1:W2:Y:S02]  /*6d70*/  SYNCS.PHASECHK.TRANS64.TRYWAIT P0, [R0+URZ], R3 ;  /* 0x00000003000075a7 */ /* 0x0022a400080011ff */
[----:B--2---:R-:W-:Y:S05]  /*6d80*/  @!P0 NANOSLEEP.SYNCS 0x989680 ;  /* 0x009896800000895d */ /* 0x004fea0003900000 */
[----:B------:R-:W2:Y:S02]  /*6d90*/  @!P0 SYNCS.PHASECHK.TRANS64 P0, [R0+URZ], R3 ;  /* 0x00000003000085a7 */ /* 0x000ea400080010ff */
[----:B--2---:R-:W-:Y:S05]  /*6da0*/  @!P0 BRA `(.L_x_122) ;  /* 0xfffffffc00f08947 */ /* 0x004fea000383ffff */
[----:B------:R-:W-:Y:S05]  /*6db0*/  BRA `(.L_x_123) ;  /* 0xffffffd000207947 */ /* 0x000fea000383ffff */
.L_x_64:
[----:B------:R-:W-:-:S07]  /*6dc0*/  MOV R0, UR5 ;  /* 0x0000000500007c02 */ /* 0x000fce0008000f00 */
.L_x_124:
[----:B-1----:R1:W2:Y:S02]  /*6dd0*/  SYNCS.PHASECHK.TRANS64.TRYWAIT P0, [R0+URZ], R3 ;  /* 0x00000003000075a7 */ /* 0x0022a400080011ff */
[----:B--2---:R-:W-:Y:S05]  /*6de0*/  @!P0 NANOSLEEP.SYNCS 0x989680 ;  /* 0x009896800000895d */ /* 0x004fea0003900000 */
[----:B------:R-:W2:Y:S02]  /*6df0*/  @!P0 SYNCS.PHASECHK.TRANS64 P0, [R0+URZ], R3 ;  /* 0x00000003000085a7 */ /* 0x000ea400080010ff */
[----:B--2---:R-:W-:Y:S05]  /*6e00*/  @!P0 BRA `(.L_x_124) ;  /* 0xfffffffc00f08947 */ /* 0x004fea000383ffff */
[----:B------:R-:W-:Y:S05]  /*6e10*/  BRA `(.L_x_125) ;  /* 0xffffffd000307947 */ /* 0x000fea000383ffff */
.L_x_65:
[----:B------:R-:W-:-:S07]  /*6e20*/  MOV R0, UR5 ;  /* 0x0000000500007c02 */ /* 0x000fce0008000f00 */
.L_x_126:
[----:B-1----:R1:W2:Y:S02]  /*6e30*/  SYNCS.PHASECHK.TRANS64.TRYWAIT P0, [R0+URZ], R3 ;  /* 0x00000003000075a7 */ /* 0x0022a400080011ff */
[----:B--2---:R-:W-:Y:S05]  /*6e40*/  @!P0 NANOSLEEP.SYNCS 0x989680 ;  /* 0x009896800000895d */ /* 0x004fea0003900000 */
[----:B------:R-:W2:Y:S02]  /*6e50*/  @!P0 SYNCS.PHASECHK.TRANS64 P0, [R0+URZ], R3 ;  /* 0x00000003000085a7 */ /* 0x000ea400080010ff */
[----:B--2---:R-:W-:Y:S05]  /*6e60*/  @!P0 BRA `(.L_x_126) ;  /* 0xfffffffc00f08947 */ /* 0x004fea000383ffff */
[----:B------:R-:W-:Y:S05]  /*6e70*/  BRA `(.L_x_127) ;  /* 0xffffffd0003c7947 */ /* 0x000fea000383ffff */
.L_x_66:
[----:B------:R-:W-:-:S07]  /*6e80*/  MOV R0, UR4 ;  /* 0x0000000400007c02 */ /* 0x000fce0008000f00 */
.L_x_128:
[----:B-1----:R1:W2:Y:S02]  /*6e90*/  SYNCS.PHASECHK.TRANS64.TRYWAIT P0, [R0+URZ], R3 ;  /* 0x00000003000075a7 */ /* 0x0022a400080011ff */
[----:B--2---:R-:W-:Y:S05]  /*6ea0*/  @!P0 NANOSLEEP.SYNCS 0x989680 ;  /* 0x009896800000895d */ /* 0x004fea0003900000 */
[----:B------:R-:W2:Y:S02]  /*6eb0*/  @!P0 SYNCS.PHASECHK.TRANS64 P0, [R0+URZ], R3 ;  /* 0x00000003000085a7 */ /* 0x000ea400080010ff */
[----:B--2---:R-:W-:Y:S05]  /*6ec0*/  @!P0 BRA `(.L_x_128) ;  /* 0xfffffffc00f08947 */ /* 0x004fea000383ffff */
[----:B------:R-:W-:Y:S05]  /*6ed0*/  BRA `(.L_x_129) ;  /* 0xffffffd000487947 */ /* 0x000fea000383ffff */
.L_x_71:
[----:B--2---:R2:W3:Y:S02]  /*6ee0*/  SYNCS.PHASECHK.TRANS64.TRYWAIT P0, [R0+URZ+0x60], R3 ;  /* 0x00006003000075a7 */ /* 0x0044e400080011ff */
[----:B---3--:R-:W-:Y:S05]  /*6ef0*/  @!P0 NANOSLEEP.SYNCS 0x989680 ;  /* 0x009896800000895d */ /* 0x008fea0003900000 */
[----:B------:R-:W3:Y:S02]  /*6f00*/  @!P0 SYNCS.PHASECHK.TRANS64 P0, [R0+URZ+0x60], R3 ;  /* 0x00006003000085a7 */ /* 0x000ee400080010ff */
[----:B---3--:R-:W-:Y:S05]  /*6f10*/  @!P0 BRA `(.L_x_71) ;  /* 0xfffffffc00f08947 */ /* 0x008fea000383ffff */
[----:B------:R-:W-:Y:S05]  /*6f20*/  BRA `(.L_x_130) ;  /* 0xffffffd400447947 */ /* 0x000fea000383ffff */
.L_x_74:
[----:B------:R-:W-:Y:S07]  /*6f30*/  MOV R0, UR7 ;  /* 0x0000000700007c02 */ /* 0x000fee0008000f00 */
.L_x_131:
[----:B--2---:R2:W3:Y:S02]  /*6f40*/  SYNCS.PHASECHK.TRANS64.TRYWAIT P0, [R0+URZ+0x58], R3 ;  /* 0x00005803000075a7 */ /* 0x0044e400080011ff */
[----:B---3--:R-:W-:Y:S05]  /*6f50*/  @!P0 NANOSLEEP.SYNCS 0x989680 ;  /* 0x009896800000895d */ /* 0x008fea0003900000 */
[----:B------:R-:W3:Y:S02]  /*6f60*/  @!P0 SYNCS.PHASECHK.TRANS64 P0, [R0+URZ+0x58], R3 ;  /* 0x00005803000085a7 */ /* 0x000ee400080010ff */
[----:B---3--:R-:W-:Y:S05]  /*6f70*/  @!P0 BRA `(.L_x_131) ;  /* 0xfffffffc00f08947 */ /* 0x008fea000383ffff */
[----:B------:R-:W-:Y:S05]  /*6f80*/  BRA `(.L_x_73) ;  /* 0xffffffd8002c7947 */ /* 0x000fea000383ffff */
.L_x_77:
[----:B------:R-:W-:Y:S07]  /*6f90*/  MOV R3, UR5 ;  /* 0x0000000500037c02 */ /* 0x000fee0008000f00 */
.L_x_132:
[----:B-1----:R1:W2:Y:S02]  /*6fa0*/  SYNCS.PHASECHK.TRANS64.TRYWAIT P2, [R3+URZ+0x40], R12 ;  /* 0x0000400c030075a7 */ /* 0x0022a400080411ff */
[----:B--2---:R-:W-:Y:S05]  /*6fb0*/  @!P2 NANOSLEEP.SYNCS 0x989680 ;  /* 0x009896800000a95d */ /* 0x004fea0003900000 */
[----:B------:R-:W2:Y:S02]  /*6fc0*/  @!P2 SYNCS.PHASECHK.TRANS64 P2, [R3+URZ+0x40], R12 ;  /* 0x0000400c0300a5a7 */ /* 0x000ea400080410ff */
[----:B--2---:R-:W-:Y:S05]  /*6fd0*/  @!P2 BRA `(.L_x_132) ;  /* 0xfffffffc00f0a947 */ /* 0x004fea000383ffff */
[----:B------:R-:W-:Y:S05]  /*6fe0*/  BRA `(.L_x_133) ;  /* 0xffffffd800c87947 */ /* 0x000fea000383ffff */
.L_x_79:
[----:B------:R-:W-:-:S07]  /*6ff0*/  MOV R0, UR4 ;  /* 0x0000000400007c02 */ /* 0x000fce0008000f00 */
.L_x_134:
[----:B-1----:R1:W3:Y:S02]  /*7000*/  SYNCS.PHASECHK.TRANS64.TRYWAIT P0, [R0+URZ], R3 ;  /* 0x00000003000075a7 */ /* 0x0022e400080011ff */
[----:B---3--:R-:W-:Y:S05]  /*7010*/  @!P0 NANOSLEEP.SYNCS 0x989680 ;  /* 0x009896800000895d */ /* 0x008fea0003900000 */
[----:B------:R-:W3:Y:S02]  /*7020*/  @!P0 SYNCS.PHASECHK.TRANS64 P0, [R0+URZ], R3 ;  /* 0x00000003000085a7 */ /* 0x000ee400080010ff */
[----:B---3--:R-:W-:Y:S05]  /*7030*/  @!P0 BRA `(.L_x_134) ;  /* 0xfffffffc00f08947 */ /* 0x008fea000383ffff */
[----:B------:R-:W-:Y:S05]  /*7040*/  BRA `(.L_x_135) ;  /* 0xffffffdc00647947 */ /* 0x000fea000383ffff */
.L_x_81:
[----:B--2---:R2:W4:Y:S02]  /*7050*/  SYNCS.PHASECHK.TRANS64.TRYWAIT P0, [R0+URZ+0x60], R3 ;  /* 0x00006003000075a7 */ /* 0x00452400080011ff */
[----:B----4-:R-:W-:Y:S05]  /*7060*/  @!P0 NANOSLEEP.SYNCS 0x989680 ;  /* 0x009896800000895d */ /* 0x010fea0003900000 */
[----:B------:R-:W4:Y:S02]  /*7070*/  @!P0 SYNCS.PHASECHK.TRANS64 P0, [R0+URZ+0x60], R3 ;  /* 0x00006003000085a7 */ /* 0x000f2400080010ff */
[----:B----4-:R-:W-:Y:S05]  /*7080*/  @!P0 BRA `(.L_x_81) ;  /* 0xfffffffc00f08947 */ /* 0x010fea000383ffff */
[----:B------:R-:W-:Y:S05]  /*7090*/  BRA `(.L_x_136) ;  /* 0xffffffe000387947 */ /* 0x000fea000383ffff */
.L_x_91:
[----:B-1----:R1:W2:Y:S02]  /*70a0*/  SYNCS.PHASECHK.TRANS64.TRYWAIT P0, [R3+URZ+0x30], R0 ;  /* 0x00003000030075a7 */ /* 0x0022a400080011ff */
[----:B--2---:R-:W-:Y:S05]  /*70b0*/  @!P0 NANOSLEEP.SYNCS 0x989680 ;  /* 0x009896800000895d */ /* 0x004fea0003900000 */
[----:B------:R-:W2:Y:S02]  /*70c0*/  @!P0 SYNCS.PHASECHK.TRANS64 P0, [R3+URZ+0x30], R0 ;  /* 0x00003000030085a7 */ /* 0x000ea400080010ff */
[----:B--2---:R-:W-:Y:S05]  /*70d0*/  @!P0 BRA `(.L_x_91) ;  /* 0xfffffffc00f08947 */ /* 0x004fea000383ffff */
[----:B------:R-:W-:Y:S05]  /*70e0*/  BRA `(.L_x_90) ;  /* 0xffffffec00307947 */ /* 0x000fea000383ffff */
.L_x_93:
[----:B------:R1:W1:Y:S02]  /*70f0*/  SYNCS.PHASECHK.TRANS64.TRYWAIT P1, [R65+URZ+0x80], R4 ;  /* 0x00008004410075a7 */ /* 0x00026400080211ff */
[----:B-1----:R-:W-:Y:S05]  /*7100*/  @!P1 NANOSLEEP.SYNCS 0x989680 ;  /* 0x009896800000995d */ /* 0x002fea0003900000 */
[----:B------:R-:W1:Y:S02]  /*7110*/  @!P1 SYNCS.PHASECHK.TRANS64 P1, [R65+URZ+0x80], R4 ;  /* 0x00008004410095a7 */ /* 0x000e6400080210ff */
[----:B-1----:R-:W-:Y:S05]  /*7120*/  @!P1 BRA `(.L_x_93) ;  /* 0xfffffffc00f09947 */ /* 0x002fea000383ffff */
[----:B------:R-:W-:Y:S05]  /*7130*/  BRA `(.L_x_92) ;  /* 0xffffffec00447947 */ /* 0x000fea000383ffff */
        .weak           $__internal_0_$__cuda_sm10x_tcgen05_guardrail_trap_col_being_dealloced_not_returned_by_alloc
        .type           $__internal_0_$__cuda_sm10x_tcgen05_guardrail_trap_col_being_dealloced_not_returned_by_alloc,@function
        .size           $__internal_0_$__cuda_sm10x_tcgen05_guardrail_trap_col_being_dealloced_not_returned_by_alloc,($__internal_1_$__cuda_sm10x_tcgen05_guardrail_trap_phase_invalid_during_alloc - $__internal_0_$__cuda_sm10x_tcgen05_guardrail_trap_col_being_dealloced_not_returned_by_alloc)
$__internal_0_$__cuda_sm10x_tcgen05_guardrail_trap_col_being_dealloced_not_returned_by_alloc:
[----:B------:R-:W-:Y:S05]  /*7140*/  BPT.TRAP 0x1 ;  /* 0x000000040000795c */ /* 0x000fea0000300000 */
[----:B------:R-:W-:-:S04]  /*7150*/  HFMA2 R3, -RZ, RZ, 0, 0 ;  /* 0x00000000ff037431 */ /* 0x000fc800000001ff */
[----:B------:R-:W-:Y:S05]  /*7160*/  RET.REL.NODEC R2 `(_ZN7cutlass13device_kernelINS_4gemm6kernel13GemmUniversalIN4cute5tupleIJiiiiEEENS1_10collective13CollectiveMmaINS1_35MainloopSm100TmaUmmaWarpSpecializedILi3ELi2ELi4ENS5_IJNS4_1CILi1EEESB_SB_EEEEENS5_IJNSA_ILi128EEENSA_ILi16EEENSA_ILi256EEEEEENS_10bfloat16_tENS5_IJlSB_lEEESI_SJ_NS4_8TiledMMAINS4_8MMA_AtomIJNS4_20SM100_MMA_F16BF16_SSISI_SI_fLi128ELi16ELNS4_4UMMA5MajorE0ELSO_0ELNSN_7ScaleInE0ELSP_0EEEEEENS4_6LayoutISC_NS5_IJNSA_ILi0EEEST_ST_EEEEENS5_IJNS4_10UnderscoreESW_SW_EEEEENS4_13SM90_TMA_LOADENS4_14ComposedLayoutINS4_7SwizzleILi3ELi4ELi3EEENS4_18smem_ptr_flag_bitsILi16EEENSS_INS5_IJNSA_ILi8EEENSA_ILi64EEEEEENS5_IJS16_SB_EEEEEEEvNS4_8identityESZ_S1A_vS1B_EENS_8epilogue10collective18CollectiveEpilogueINS1D_23Sm100TmaWarpSpecializedILi2ELi1ELi16ELb1ELb0EEEJSH_NS5_IJNSS_ISE_SB_EENSS_ISF_SB_EEEEESI_SJ_SI_SJ_NS1D_6fusion15FusionCallbacksIS1H_NS1L_17LinearCombinationISI_fSI_fLNS_15FloatRoundStyleE2EEESH_S1K_JEEENS4_5SM1004TMEM4LOAD26SM100_TMEM_LOAD_32dp32b16xESZ_NS10_INS11_ILi1ELi4ELi3EEES14_NSS_INS5_IJS15_SF_EEENS5_IJSF_SB_EEEEEEENS4_39AutoVectorizingCopyWithAssumedAlignmentILi128EEENS4_14SM90_TMA_STOREES1Z_S21_S21_EEEvvEEEEvNT_6ParamsE) ;  /* 0xffffff8c02a47950 */ /* 0x000fea0003c3ffff */
        .weak           $__internal_1_$__cuda_sm10x_tcgen05_guardrail_trap_phase_invalid_during_alloc
        .type           $__internal_1_$__cuda_sm10x_tcgen05_guardrail_trap_phase_invalid_during_alloc,@function
        .size           $__internal_1_$__cuda_sm10x_tcgen05_guardrail_trap_phase_invalid_during_alloc,($__internal_2_$__cuda_sm10x_tcgen05_guardrail_trap_unallocated_columns_being_dealloced - $__internal_1_$__cuda_sm10x_tcgen05_guardrail_trap_phase_invalid_during_alloc)
$__internal_1_$__cuda_sm10x_tcgen05_guardrail_trap_phase_invalid_during_alloc:
[----:B------:R-:W-:Y:S05]  /*7170*/  BPT.TRAP 0x1 ;  /* 0x000000040000795c */ /* 0x000fea0000300000 */
[----:B------:R-:W-:-:S04]  /*7180*/  MOV R3, 0x0 ;  /* 0x0000000000037802 */ /* 0x000fc80000000f00 */
[----:B------:R-:W-:Y:S05]  /*7190*/  RET.REL.NODEC R2 `(_ZN7cutlass13device_kernelINS_4gemm6kernel13GemmUniversalIN4cute5tupleIJiiiiEEENS1_10collective13CollectiveMmaINS1_35MainloopSm100TmaUmmaWarpSpecializedILi3ELi2ELi4ENS5_IJNS4_1CILi1EEESB_SB_EEEEENS5_IJNSA_ILi128EEENSA_ILi16EEENSA_ILi256EEEEEENS_10bfloat16_tENS5_IJlSB_lEEESI_SJ_NS4_8TiledMMAINS4_8MMA_AtomIJNS4_20SM100_MMA_F16BF16_SSISI_SI_fLi128ELi16ELNS4_4UMMA5MajorE0ELSO_0ELNSN_7ScaleInE0ELSP_0EEEEEENS4_6LayoutISC_NS5_IJNSA_ILi0EEEST_ST_EEEEENS5_IJNS4_10UnderscoreESW_SW_EEEEENS4_13SM90_TMA_LOADENS4_14ComposedLayoutINS4_7SwizzleILi3ELi4ELi3EEENS4_18smem_ptr_flag_bitsILi16EEENSS_INS5_IJNSA_ILi8EEENSA_ILi64EEEEEENS5_IJS16_SB_EEEEEEEvNS4_8identityESZ_S1A_vS1B_EENS_8epilogue10collective18CollectiveEpilogueINS1D_23Sm100TmaWarpSpecializedILi2ELi1ELi16ELb1ELb0EEEJSH_NS5_IJNSS_ISE_SB_EENSS_ISF_SB_EEEEESI_SJ_SI_SJ_NS1D_6fusion15FusionCallbacksIS1H_NS1L_17LinearCombinationISI_fSI_fLNS_15FloatRoundStyleE2EEESH_S1K_JEEENS4_5SM1004TMEM4LOAD26SM100_TMEM_LOAD_32dp32b16xESZ_NS10_INS11_ILi1ELi4ELi3EEES14_NSS_INS5_IJS15_SF_EEENS5_IJSF_SB_EEEEEEENS4_39AutoVectorizingCopyWithAssumedAlignmentILi128EEENS4_14SM90_TMA_STOREES1Z_S21_S21_EEEvvEEEEvNT_6ParamsE) ;  /* 0xffffff8c02987950 */ /* 0x000fea0003c3ffff */
        .weak           $__internal_2_$__cuda_sm10x_tcgen05_guardrail_trap_unallocated_columns_being_dealloced
        .type           $__internal_2_$__cuda_sm10x_tcgen05_guardrail_trap_unallocated_columns_being_dealloced,@function
        .size           $__internal_2_$__cuda_sm10x_tcgen05_guardrail_trap_unallocated_columns_being_dealloced,(.L_x_138 - $__internal_2_$__cuda_sm10x_tcgen05_guardrail_trap_unallocated_columns_being_dealloced)
$__internal_2_$__cuda_sm10x_tcgen05_guardrail_trap_unallocated_columns_being_dealloced:
[----:B------:R-:W-:Y:S05]  /*71a0*/  BPT.TRAP 0x1 ;  /* 0x000000040000795c */ /* 0x000fea0000300000 */
[----:B------:R-:W-:-:S04]  /*71b0*/  HFMA2 R3, -RZ, RZ, 0, 0 ;  /* 0x00000000ff037431 */ /* 0x000fc800000001ff */
[----:B------:R-:W-:Y:S05]  /*71c0*/  RET.REL.NODEC R2 `(_ZN7cutlass13device_kernelINS_4gemm6kernel13GemmUniversalIN4cute5tupleIJiiiiEEENS1_10collective13CollectiveMmaINS1_35MainloopSm100TmaUmmaWarpSpecializedILi3ELi2ELi4ENS5_IJNS4_1CILi1EEESB_SB_EEEEENS5_IJNSA_ILi128EEENSA_ILi16EEENSA_ILi256EEEEEENS_10bfloat16_tENS5_IJlSB_lEEESI_SJ_NS4_8TiledMMAINS4_8MMA_AtomIJNS4_20SM100_MMA_F16BF16_SSISI_SI_fLi128ELi16ELNS4_4UMMA5MajorE0ELSO_0ELNSN_7ScaleInE0ELSP_0EEEEEENS4_6LayoutISC_NS5_IJNSA_ILi0EEEST_ST_EEEEENS5_IJNS4_10UnderscoreESW_SW_EEEEENS4_13SM90_TMA_LOADENS4_14ComposedLayoutINS4_7SwizzleILi3ELi4ELi3EEENS4_18smem_ptr_flag_bitsILi16EEENSS_INS5_IJNSA_ILi8EEENSA_ILi64EEEEEENS5_IJS16_SB_EEEEEEEvNS4_8identityESZ_S1A_vS1B_EENS_8epilogue10collective18CollectiveEpilogueINS1D_23Sm100TmaWarpSpecializedILi2ELi1ELi16ELb1ELb0EEEJSH_NS5_IJNSS_ISE_SB_EENSS_ISF_SB_EEEEESI_SJ_SI_SJ_NS1D_6fusion15FusionCallbacksIS1H_NS1L_17LinearCombinationISI_fSI_fLNS_15FloatRoundStyleE2EEESH_S1K_JEEENS4_5SM1004TMEM4LOAD26SM100_TMEM_LOAD_32dp32b16xESZ_NS10_INS11_ILi1ELi4ELi3EEES14_NSS_INS5_IJS15_SF_EEENS5_IJSF_SB_EEEEEEENS4_39AutoVectorizingCopyWithAssumedAlignmentILi128EEENS4_14SM90_TMA_STOREES1Z_S21_S21_EEEvvEEEEvNT_6ParamsE) ;  /* 0xffffff8c028c7950 */ /* 0x000fea0003c3ffff */
.L_x_137:
[----:B------:R-:W-:-:S00]  /*71d0*/  BRA `(.L_x_137) ;  /* 0xfffffffc00fc7947 */ /* 0x000fc0000383ffff */
[----:B------:R-:W-:-:S00]  /*71e0*/  NOP ;  /* 0x0000000000007918 */ /* 0x000fc00000000000 */
        /* <DEDUP_REMOVED lines=9> */
.L_x_138:


//--------------------- .nv.global.init           --------------------------
	.section	.nv.global.init,"aw",@progbits
.nv.global.init:
	.type		$str$27,@object
	.size		$str$27,($str$28 - $str$27)
$str$27:
        /*0000*/ 	.byte	0x28, 0x61, 0x64, 0x64, 0x72, 0x65, 0x73, 0x73, 0x20, 0x26, 0x20, 0x6d, 0x61, 0x73, 0x6b, 0x29
        /*0010*/ 	.byte	0x20, 0x3d, 0x3d, 0x20, 0x30, 0x00
	.type		$str$28,@object
	.size		$str$28,($str$26 - $str$28)
$str$28:
        /*0016*/ 	.byte	0x2f, 0x74, 0x6d, 0x70, 0x2f, 0x63, 0x75, 0x74, 0x6c, 0x61, 0x73, 0x73, 0x5f, 0x73, 0x77, 0x65
        /*0026*/ 	.byte	0x65, 0x70, 0x5f, 0x73, 0x72, 0x63, 0x2f, 0x69, 0x6e, 0x63, 0x6c, 0x75, 0x64, 0x65, 0x2f, 0x63
        /*0036*/ 	.byte	0x75, 0x74, 0x65, 0x2f, 0x70, 0x6f, 0x69, 0x6e, 0x74, 0x65, 0x72, 0x5f, 0x66, 0x6c, 0x61, 0x67
        /*0046*/ 	.byte	0x67, 0x65, 0x64, 0x2e, 0x68, 0x70, 0x70, 0x00
	.type		$str$26,@object
	.size		$str$26,($str$25 - $str$26)
$str$26:
        /*004e*/ 	.byte	0x2f, 0x74, 0x6d, 0x70, 0x2f, 0x63, 0x75, 0x74, 0x6c, 0x61, 0x73, 0x73, 0x5f, 0x73, 0x77, 0x65
        /*005e*/ 	.byte	0x65, 0x70, 0x5f, 0x73, 0x72, 0x63, 0x2f, 0x69, 0x6e, 0x63, 0x6c, 0x75, 0x64, 0x65, 0x2f, 0x63
        /*006e*/ 	.byte	0x75, 0x74, 0x65, 0x2f, 0x61, 0x74, 0x6f, 0x6d, 0x2f, 0x63, 0x6f, 0x70, 0x79, 0x5f, 0x74, 0x72
        /*007e*/ 	.byte	0x61, 0x69, 0x74, 0x73, 0x5f, 0x73, 0x6d, 0x31, 0x30, 0x30, 0x2e, 0x68, 0x70, 0x70, 0x00
	.type		$str$25,@object
	.size		$str$25,(__unnamed_1 - $str$25)
$str$25:
        /*008d*/ 	.byte	0x28, 0x28, 0x75, 0x69, 0x6e, 0x74, 0x33, 0x32, 0x5f, 0x74, 0x28, 0x74, 0x68, 0x72, 0x65, 0x61
        /*009d*/ 	.byte	0x64, 0x49, 0x64, 0x78, 0x2e, 0x78, 0x29, 0x20, 0x2f, 0x20, 0x33, 0x32, 0x29, 0x20, 0x25, 0x20
        /*00ad*/ 	.byte	0x34, 0x29, 0x20, 0x3d, 0x3d, 0x20, 0x28, 0x28, 0x28, 0x74, 0x6d, 0x65, 0x6d, 0x5f, 0x61, 0x64
        /*00bd*/ 	.byte	0x64, 0x72, 0x20, 0x3e, 0x3e, 0x20, 0x31, 0x36, 0x29, 0x20, 0x2f, 0x20, 0x33, 0x32, 0x29, 0x20
        /*00cd*/ 	.byte	0x25, 0x20, 0x34, 0x29, 0x00
	.type		__unnamed_1,@object
	.size		__unnamed_1,(__unnamed_2 - __unnamed_1)
__unnamed_1:
        /*00d2*/ 	.byte	0x61, 0x75, 0x74, 0x6f, 0x20, 0x63, 0x75, 0x74, 0x65, 0x3a, 0x3a, 0x61, 0x73, 0x5f, 0x70, 0x6f
        /* <DEDUP_REMOVED lines=24> */
        /*0262*/ 	.byte	0x32, 0x30, 0x34, 0x38, 0x3e, 0x3e, 0x3e, 0x3e, 0x5d, 0x00
	.type		__unnamed_2,@object
	.size		__unnamed_2,(.L_2 - __unnamed_2)
__unnamed_2:
        /* <DEDUP_REMOVED lines=40> */
        /*04ec*/ 	.byte	0x3a, 0x3a, 0x43, 0x3c, 0x30, 0x3e, 0x3e, 0x3e, 0x3e, 0x5d, 0x00
.L_2:


//--------------------- .nv.shared._ZN7cutlass13device_kernelINS_4gemm6kernel13GemmUniversalIN4cute5tupleIJiiiiEEENS1_10collective13CollectiveMmaINS1_35MainloopSm100TmaUmmaWarpSpecializedILi3ELi2ELi4ENS5_IJNS4_1CILi1EEESB_SB_EEEEENS5_IJNSA_ILi128EEENSA_ILi16EEENSA_ILi256EEEEEENS_10bfloat16_tENS5_IJlSB_lEEESI_SJ_NS4_8TiledMMAINS4_8MMA_AtomIJNS4_20SM100_MMA_F16BF16_SSISI_SI_fLi128ELi16ELNS4_4UMMA5MajorE0ELSO_0ELNSN_7ScaleInE0ELSP_0EEEEEENS4_6LayoutISC_NS5_IJNSA_ILi0EEEST_ST_EEEEENS5_IJNS4_10UnderscoreESW_SW_EEEEENS4_13SM90_TMA_LOADENS4_14ComposedLayoutINS4_7SwizzleILi3ELi4ELi3EEENS4_18smem_ptr_flag_bitsILi16EEENSS_INS5_IJNSA_ILi8EEENSA_ILi64EEEEEENS5_IJS16_SB_EEEEEEEvNS4_8identityESZ_S1A_vS1B_EENS_8epilogue10collective18CollectiveEpilogueINS1D_23Sm100TmaWarpSpecializedILi2ELi1ELi16ELb1ELb0EEEJSH_NS5_IJNSS_ISE_SB_EENSS_ISF_SB_EEEEESI_SJ_SI_SJ_NS1D_6fusion15FusionCallbacksIS1H_NS1L_17LinearCombinationISI_fSI_fLNS_15FloatRoundStyleE2EEESH_S1K_JEEENS4_5SM1004TMEM4LOAD26SM100_TMEM_LOAD_32dp32b16xESZ_NS10_INS11_ILi1ELi4ELi3EEES14_NSS_INS5_IJS15_SF_EEENS5_IJSF_SB_EEEEEEENS4_39AutoVectorizingCopyWithAssumedAlignmentILi128EEENS4_14SM90_TMA_STOREES1Z_S21_S21_EEEvvEEEEvNT_6ParamsE --------------------------
	.section	.nv.shared._ZN7cutlass13device_kernelINS_4gemm6kernel13GemmUniversalIN4cute5tupleIJiiiiEEENS1_10collective13CollectiveMmaINS1_35MainloopSm100TmaUmmaWarpSpecializedILi3ELi2ELi4ENS5_IJNS4_1CILi1EEESB_SB_EEEEENS5_IJNSA_ILi128EEENSA_ILi16EEENSA_ILi256EEEEEENS_10bfloat16_tENS5_IJlSB_lEEESI_SJ_NS4_8TiledMMAINS4_8MMA_AtomIJNS4_20SM100_MMA_F16BF16_SSISI_SI_fLi128ELi16ELNS4_4UMMA5MajorE0ELSO_0ELNSN_7ScaleInE0ELSP_0EEEEEENS4_6LayoutISC_NS5_IJNSA_ILi0EEEST_ST_EEEEENS5_IJNS4_10UnderscoreESW_SW_EEEEENS4_13SM90_TMA_LOADENS4_14ComposedLayoutINS4_7SwizzleILi3ELi4ELi3EEENS4_18smem_ptr_flag_bitsILi16EEENSS_INS5_IJNSA_ILi8EEENSA_ILi64EEEEEENS5_IJS16_SB_EEEEEEEvNS4_8identityESZ_S1A_vS1B_EENS_8epilogue10collective18CollectiveEpilogueINS1D_23Sm100TmaWarpSpecializedILi2ELi1ELi16ELb1ELb0EEEJSH_NS5_IJNSS_ISE_SB_EENSS_ISF_SB_EEEEESI_SJ_SI_SJ_NS1D_6fusion15FusionCallbacksIS1H_NS1L_17LinearCombinationISI_fSI_fLNS_15FloatRoundStyleE2EEESH_S1K_JEEENS4_5SM1004TMEM4LOAD26SM100_TMEM_LOAD_32dp32b16xESZ_NS10_INS11_ILi1ELi4ELi3EEES14_NSS_INS5_IJS15_SF_EEENS5_IJSF_SB_EEEEEEENS4_39AutoVectorizingCopyWithAssumedAlignmentILi128EEENS4_14SM90_TMA_STOREES1Z_S21_S21_EEEvvEEEEvNT_6ParamsE,"aw",@nobits
	.sectionflags	@""
	.align	16
	.zero		1024


//--------------------- .nv.shared.reserved.0     --------------------------
	.section	.nv.shared.reserved.0,"aw",@nobits
	.weak		__nv_reservedSMEM_offset_0_alias
	.size		__nv_reservedSMEM_offset_0_alias, 0, 64
	.other		__nv_reservedSMEM_offset_0_alias,@"STO_CUDA_RESERVED_SHARED STV_DEFAULT"
__nv_reservedSMEM_offset_0_alias:
	.zero		0
.nv.shared.reserved.0:
	.zero		64
	.weak		__nv_reservedSMEM_tcgen05_partition
	.type		__nv_reservedSMEM_tcgen05_partition,@object
	.size		__nv_reservedSMEM_tcgen05_partition,(.L_0 - __nv_reservedSMEM_tcgen05_partition)
__nv_reservedSMEM_tcgen05_partition:
	.zero		32
.L_0:


//--------------------- .nv.global                --------------------------
	.section	.nv.global,"aw",@nobits
.nv.global:
	.type		_ZN40_INTERNAL_84a1eabe_4_k_cu_539a59bb_145194cute1_E,@object
	.size		_ZN40_INTERNAL_84a1eabe_4_k_cu_539a59bb_145194cute1_E,(_ZN40_INTERNAL_84a1eabe_4_k_cu_539a59bb_145194cuda3std3__45__cpo6cbeginE - _ZN40_INTERNAL_84a1eabe_4_k_cu_539a59bb_145194cute1_E)
_ZN40_INTERNAL_84a1eabe_4_k_cu_539a59bb_145194cute1_E:
	.zero		1
	.type		_ZN40_INTERNAL_84a1eabe_4_k_cu_539a59bb_145194cuda3std3__45__cpo6cbeginE,@object
	.size		_ZN40_INTERNAL_84a1eabe_4_k_cu_539a59bb_145194cuda3std3__45__cpo6cbeginE,(_ZN40_INTERNAL_84a1eabe_4_k_cu_539a59bb_145194cuda3std3__48in_placeE - _ZN40_INTERNAL_84a1eabe_4_k_cu_539a59bb_145194cuda3std3__45__cpo6cbeginE)
_ZN40_INTERNAL_84a1eabe_4_k_cu_539a59bb_145194cuda3std3__45__cpo6cbeginE:
	.zero		1
	.type		_ZN40_INTERNAL_84a1eabe_4_k_cu_539a59bb_145194cuda3std3__48in_placeE,@object
	.size		_ZN40_INTERNAL_84a1eabe_4_k_cu_539a59bb_145194cuda3std3__48in_placeE,(_ZN40_INTERNAL_84a1eabe_4_k_cu_539a59bb_145194cuda3std6ranges3__45__cpo9iter_moveE - _ZN40_INTERNAL_84a1eabe_4_k_cu_539a59bb_145194cuda3std3__48in_placeE)
_ZN40_INTERNAL_84a1eabe_4_k_cu_539a59bb_145194cuda3std3__48in_placeE:
	.zero		1
	.type		_ZN40_INTERNAL_84a1eabe_4_k_cu_539a59bb_145194cuda3std6ranges3__45__cpo9iter_moveE,@object
	.size		_ZN40_INTERNAL_84a1eabe_4_k_cu_539a59bb_145194cuda3std6ranges3__45__cpo9iter_moveE,(_ZN40_INTERNAL_84a1eabe_4_k_cu_539a59bb_145194cuda3std3__45__cpo5beginE - _ZN40_INTERNAL_84a1eabe_4_k_cu_539a59bb_145194cuda3std6ranges3__45__cpo9iter_moveE)
_ZN40_INTERNAL_84a1eabe_4_k_cu_539a59bb_145194cuda3std6ranges3__45__cpo9iter_moveE:
	.zero		1
	.type		_ZN40_INTERNAL_84a1eabe_4_k_cu_539a59bb_145194cuda3std3__45__cpo5beginE,@object
	.size		_ZN40_INTERNAL_84a1eabe_4_k_cu_539a59bb_145194cuda3std3__45__cpo5beginE,(_ZN40_INTERNAL_84a1eabe_4_k_cu_539a59bb_145194cuda3std3__442_GLOBAL__N__84a1eabe_4_k_cu_539a59bb_145196ignoreE - _ZN40_INTERNAL_84a1eabe_4_k_cu_539a59bb_145194cuda3std3__45__cpo5beginE)
_ZN40_INTERNAL_84a1eabe_4_k_cu_539a59bb_145194cuda3std3__45__cpo5beginE:
	.zero		1
	.type		_ZN40_INTERNAL_84a1eabe_4_k_cu_539a59bb_145194cuda3std3__442_GLOBAL__N__84a1eabe_4_k_cu_539a59bb_145196ignoreE,@object
	.size		_ZN40_INTERNAL_84a1eabe_4_k_cu_539a59bb_145194cuda3std3__442_GLOBAL__N__84a1eabe_4_k_cu_539a59bb_145196ignoreE,(_ZN40_INTERNAL_84a1eabe_4_k_cu_539a59bb_145194cute7productE - _ZN40_INTERNAL_84a1eabe_4_k_cu_539a59bb_145194cuda3std3__442_GLOBAL__N__84a1eabe_4_k_cu_539a59bb_145196ignoreE)
_ZN40_INTERNAL_84a1eabe_4_k_cu_539a59bb_145194cuda3std3__442_GLOBAL__N__84a1eabe_4_k_cu_539a59bb_145196ignoreE:
	.zero		1
	.type		_ZN40_INTERNAL_84a1eabe_4_k_cu_539a59bb_145194cute7productE,@object
	.size		_ZN40_INTERNAL_84a1eabe_4_k_cu_539a59bb_145194cute7productE,(_ZN40_INTERNAL_84a1eabe_4_k_cu_539a59bb_145194cuda3std3__45__cpo3endE - _ZN40_INTERNAL_84a1eabe_4_k_cu_539a59bb_145194cute7productE)
_ZN40_INTERNAL_84a1eabe_4_k_cu_539a59bb_145194cute7productE:
	.zero		1
	.type		_ZN40_INTERNAL_84a1eabe_4_k_cu_539a59bb_145194cuda3std3__45__cpo3endE,@object
	.size		_ZN40_INTERNAL_84a1eabe_4_k_cu_539a59bb_145194cuda3std3__45__cpo3endE,(_ZN40_INTERNAL_84a1eabe_4_k_cu_539a59bb_145194cuda3std3__419piecewise_constructE - _ZN40_INTERNAL_84a1eabe_4_k_cu_539a59bb_145194cuda3std3__45__cpo3endE)
_ZN40_INTERNAL_84a1eabe_4_k_cu_539a59bb_145194cuda3std3__45__cpo3endE:
	.zero		1
	.type		_ZN40_INTERNAL_84a1eabe_4_k_cu_539a59bb_145194cuda3std3__419piecewise_constructE,@object
	.size		_ZN40_INTERNAL_84a1eabe_4_k_cu_539a59bb_145194cuda3std3__419piecewise_constructE,(_ZN40_INTERNAL_84a1eabe_4_k_cu_539a59bb_145194cuda3std3__45__cpo4cendE - _ZN40_INTERNAL_84a1eabe_4_k_cu_539a59bb_145194cuda3std3__419piecewise_constructE)
_ZN40_INTERNAL_84a1eabe_4_k_cu_539a59bb_145194cuda3std3__419piecewise_constructE:
	.zero		1
	.type		_ZN40_INTERNAL_84a1eabe_4_k_cu_539a59bb_145194cuda3std3__45__cpo4cendE,@object
	.size		_ZN40_INTERNAL_84a1eabe_4_k_cu_539a59bb_145194cuda3std3__45__cpo4cendE,(_ZN40_INTERNAL_84a1eabe_4_k_cu_539a59bb_145194cuda3std6ranges3__45__cpo4swapE - _ZN40_INTERNAL_84a1eabe_4_k_cu_539a59bb_145194cuda3std3__45__cpo4cendE)
_ZN40_INTERNAL_84a1eabe_4_k_cu_539a59bb_145194cuda3std3__45__cpo4cendE:
	.zero		1
	.type		_ZN40_INTERNAL_84a1eabe_4_k_cu_539a59bb_145194cuda3std6ranges3__45__cpo4swapE,@object
	.size		_ZN40_INTERNAL_84a1eabe_4_k_cu_539a59bb_145194cuda3std6ranges3__45__cpo4swapE,(.L_10 - _ZN40_INTERNAL_84a1eabe_4_k_cu_539a59bb_145194cuda3std6ranges3__45__cpo4swapE)
_ZN40_INTERNAL_84a1eabe_4_k_cu_539a59bb_145194cuda3std6ranges3__45__cpo4swapE:
	.zero		1
.L_10:


//--------------------- .nv.constant0._ZN7cutlass13device_kernelINS_4gemm6kernel13GemmUniversalIN4cute5tupleIJiiiiEEENS1_10collective13CollectiveMmaINS1_35MainloopSm100TmaUmmaWarpSpecializedILi3ELi2ELi4ENS5_IJNS4_1CILi1EEESB_SB_EEEEENS5_IJNSA_ILi128EEENSA_ILi16EEENSA_ILi256EEEEEENS_10bfloat16_tENS5_IJlSB_lEEESI_SJ_NS4_8TiledMMAINS4_8MMA_AtomIJNS4_20SM100_MMA_F16BF16_SSISI_SI_fLi128ELi16ELNS4_4UMMA5MajorE0ELSO_0ELNSN_7ScaleInE0ELSP_0EEEEEENS4_6LayoutISC_NS5_IJNSA_ILi0EEEST_ST_EEEEENS5_IJNS4_10UnderscoreESW_SW_EEEEENS4_13SM90_TMA_LOADENS4_14ComposedLayoutINS4_7SwizzleILi3ELi4ELi3EEENS4_18smem_ptr_flag_bitsILi16EEENSS_INS5_IJNSA_ILi8EEENSA_ILi64EEEEEENS5_IJS16_SB_EEEEEEEvNS4_8identityESZ_S1A_vS1B_EENS_8epilogue10collective18CollectiveEpilogueINS1D_23Sm100TmaWarpSpecializedILi2ELi1ELi16ELb1ELb0EEEJSH_NS5_IJNSS_ISE_SB_EENSS_ISF_SB_EEEEESI_SJ_SI_SJ_NS1D_6fusion15FusionCallbacksIS1H_NS1L_17LinearCombinationISI_fSI_fLNS_15FloatRoundStyleE2EEESH_S1K_JEEENS4_5SM1004TMEM4LOAD26SM100_TMEM_LOAD_32dp32b16xESZ_NS10_INS11_ILi1ELi4ELi3EEES14_NSS_INS5_IJS15_SF_EEENS5_IJSF_SB_EEEEEEENS4_39AutoVectorizingCopyWithAssumedAlignmentILi128EEENS4_14SM90_TMA_STOREES1Z_S21_S21_EEEvvEEEEvNT_6ParamsE --------------------------
	.section	.nv.constant0._ZN7cutlass13device_kernelINS_4gemm6kernel13GemmUniversalIN4cute5tupleIJiiiiEEENS1_10collective13CollectiveMmaINS1_35MainloopSm100TmaUmmaWarpSpecializedILi3ELi2ELi4ENS5_IJNS4_1CILi1EEESB_SB_EEEEENS5_IJNSA_ILi128EEENSA_ILi16EEENSA_ILi256EEEEEENS_10bfloat16_tENS5_IJlSB_lEEESI_SJ_NS4_8TiledMMAINS4_8MMA_AtomIJNS4_20SM100_MMA_F16BF16_SSISI_SI_fLi128ELi16ELNS4_4UMMA5MajorE0ELSO_0ELNSN_7ScaleInE0ELSP_0EEEEEENS4_6LayoutISC_NS5_IJNSA_ILi0EEEST_ST_EEEEENS5_IJNS4_10UnderscoreESW_SW_EEEEENS4_13SM90_TMA_LOADENS4_14ComposedLayoutINS4_7SwizzleILi3ELi4ELi3EEENS4_18smem_ptr_flag_bitsILi16EEENSS_INS5_IJNSA_ILi8EEENSA_ILi64EEEEEENS5_IJS16_SB_EEEEEEEvNS4_8identityESZ_S1A_vS1B_EENS_8epilogue10collective18CollectiveEpilogueINS1D_23Sm100TmaWarpSpecializedILi2ELi1ELi16ELb1ELb0EEEJSH_NS5_IJNSS_ISE_SB_EENSS_ISF_SB_EEEEESI_SJ_SI_SJ_NS1D_6fusion15FusionCallbacksIS1H_NS1L_17LinearCombinationISI_fSI_fLNS_15FloatRoundStyleE2EEESH_S1K_JEEENS4_5SM1004TMEM4LOAD26SM100_TMEM_LOAD_32dp32b16xESZ_NS10_INS11_ILi1ELi4ELi3EEES14_NSS_INS5_IJS15_SF_EEENS5_IJSF_SB_EEEEEEENS4_39AutoVectorizingCopyWithAssumedAlignmentILi128EEENS4_14SM90_TMA_STOREES1Z_S21_S21_EEEvvEEEEvNT_6ParamsE,"a",@progbits
	.sectionflags	@""
	.align	4
.nv.constant0._ZN7cutlass13device_kernelINS_4gemm6kernel13GemmUniversalIN4cute5tupleIJiiiiEEENS1_10collective13CollectiveMmaINS1_35MainloopSm100TmaUmmaWarpSpecializedILi3ELi2ELi4ENS5_IJNS4_1CILi1EEESB_SB_EEEEENS5_IJNSA_ILi128EEENSA_ILi16EEENSA_ILi256EEEEEENS_10bfloat16_tENS5_IJlSB_lEEESI_SJ_NS4_8TiledMMAINS4_8MMA_AtomIJNS4_20SM100_MMA_F16BF16_SSISI_SI_fLi128ELi16ELNS4_4UMMA5MajorE0ELSO_0ELNSN_7ScaleInE0ELSP_0EEEEEENS4_6LayoutISC_NS5_IJNSA_ILi0EEEST_ST_EEEEENS5_IJNS4_10UnderscoreESW_SW_EEEEENS4_13SM90_TMA_LOADENS4_14ComposedLayoutINS4_7SwizzleILi3ELi4ELi3EEENS4_18smem_ptr_flag_bitsILi16EEENSS_INS5_IJNSA_ILi8EEENSA_ILi64EEEEEENS5_IJS16_SB_EEEEEEEvNS4_8identityESZ_S1A_vS1B_EENS_8epilogue10collective18CollectiveEpilogueINS1D_23Sm100TmaWarpSpecializedILi2ELi1ELi16ELb1ELb0EEEJSH_NS5_IJNSS_ISE_SB_EENSS_ISF_SB_EEEEESI_SJ_SI_SJ_NS1D_6fusion15FusionCallbacksIS1H_NS1L_17LinearCombinationISI_fSI_fLNS_15FloatRoundStyleE2EEESH_S1K_JEEENS4_5SM1004TMEM4LOAD26SM100_TMEM_LOAD_32dp32b16xESZ_NS10_INS11_ILi1ELi4ELi3EEES14_NSS_INS5_IJS15_SF_EEENS5_IJSF_SB_EEEEEEENS4_39AutoVectorizingCopyWithAssumedAlignmentILi128EEENS4_14SM90_TMA_STOREES1Z_S21_S21_EEEvvEEEEvNT_6ParamsE:
	.zero		2944


//--------------------- SYMBOLS --------------------------

	.type		.nv.reservedSmem.offset0,@object
	.size		.nv.reservedSmem.offset0,0x4
	.type		.nv.reservedSmem.cap,@object
	.size		.nv.reservedSmem.cap,0x4
	.type		__assertfail,@function
